// auto-generated by cutlass_sweep.gemm — config: {"arch": "sm_90", "cluster_m": 1, "cluster_n": 2, "dtype": "fp16", "stages": 5, "tile_k": 128, "tile_m": 256, "tile_n": 64}
#include "cutlass/cutlass.h"
#include "cutlass/gemm/collective/collective_builder.hpp"
#include "cutlass/gemm/device/gemm_universal_adapter.h"
#include "cutlass/gemm/kernel/gemm_universal.hpp"
#include "cutlass/epilogue/collective/collective_builder.hpp"

using ElemA = cutlass::half_t;
using ElemB = cutlass::half_t;
using ElemCD = cutlass::half_t;
using Acc  = float;
using TileShape    = cute::Shape<cute::_256, cute::_64, cute::_128>;
using ClusterShape = cute::Shape<cute::_1, cute::_2, cute::_1>;

using CollectiveEpilogue = typename cutlass::epilogue::collective::CollectiveBuilder<
    cutlass::arch::Sm90, cutlass::arch::OpClassTensorOp,
    TileShape, ClusterShape,
    cutlass::epilogue::collective::EpilogueTileAuto,
    Acc, Acc,
    ElemCD, cutlass::layout::RowMajor, 128 / cutlass::sizeof_bits<ElemCD>::value,
    ElemCD, cutlass::layout::RowMajor, 128 / cutlass::sizeof_bits<ElemCD>::value,
    cutlass::epilogue::collective::EpilogueScheduleAuto
  >::CollectiveOp;

using CollectiveMainloop = typename cutlass::gemm::collective::CollectiveBuilder<
    cutlass::arch::Sm90, cutlass::arch::OpClassTensorOp,
    ElemA, cutlass::layout::RowMajor, 128 / cutlass::sizeof_bits<ElemA>::value,
    ElemB, cutlass::layout::ColumnMajor, 128 / cutlass::sizeof_bits<ElemB>::value,
    Acc,
    TileShape, ClusterShape,
    cutlass::gemm::collective::StageCount<5>,
    cutlass::gemm::collective::KernelScheduleAuto
  >::CollectiveOp;

using GemmKernel = cutlass::gemm::kernel::GemmUniversal<
    cute::Shape<int,int,int,int>,
    CollectiveMainloop,
    CollectiveEpilogue
>;
using Gemm = cutlass::gemm::device::GemmUniversalAdapter<GemmKernel>;

// Force the device kernel symbol into the cubin without needing a host main.
auto* _anchor = &cutlass::device_kernel<GemmKernel>;


// ===== COMPILED SASS (sm_90a) =====

	.target	sm_90a

	.elftype	@"ET_EXEC"


//--------------------- .note.nv.tkinfo           --------------------------
	.section	.note.nv.tkinfo,"",@"SHT_NOTE"
	.sectionflags	@"SHF_NOTE_NV_TKINFO"
	.tkinfo
        /*0018*/ 	.word	0x00000002
        /*0030*/ 	.string	""
        /*0030*/ 	.string	"ptxas"
        /*0030*/ 	.string	"Cuda compilation tools, release 13.0, V13.0.88"
        /*0030*/ 	.string	"Build cuda_13.0.r13.0/compiler.36424714_0"
        /*0030*/ 	.string	"-arch sm_90a -m 64 "



//--------------------- .note.nv.cuinfo           --------------------------
	.section	.note.nv.cuinfo,"",@"SHT_NOTE"
	.sectionflags	@"SHF_NOTE_NV_CUINFO"
        /*0018*/ 	.short	0x0002
        /*001a*/ 	.short	0x005a
        /*001c*/ 	.short	0x0082
	.zero		2


//--------------------- .nv.info                  --------------------------
	.section	.nv.info,"",@"SHT_CUDA_INFO"
	.align	4


	//----- nvinfo : EIATTR_REGCOUNT
	.align		4
        /*0000*/ 	.byte	0x04, 0x2f
        /*0002*/ 	.short	(.L_15 - .L_14)
	.align		4
.L_14:
        /*0004*/ 	.word	index@(_ZN7cutlass13device_kernelINS_4gemm6kernel13GemmUniversalIN4cute5tupleIJiiiiEEENS1_10collective13CollectiveMmaINS1_34MainloopSm90TmaGmmaWarpSpecializedILi5ENS5_IJNS4_1CILi1EEENSA_ILi2EEESB_EEENS1_35KernelTmaWarpSpecializedCooperativeEEENS5_IJNSA_ILi256EEENSA_ILi64EEENSA_ILi128EEEEEENS_6half_tENS5_IJlSB_lEEESK_SL_NS4_8TiledMMAINS4_8MMA_AtomIJNS4_4SM904GMMA25MMA_64x64x16_F32F16F16_SSILNSP_5MajorE0ELSR_0ELNSP_7ScaleInE1ELSS_1EEEEEENS4_6LayoutINS5_IJSC_SB_SB_EEENS5_IJSB_NSA_ILi0EEESX_EEEEENS5_IJNS4_10UnderscoreES10_S10_EEEEENS4_23SM90_TMA_LOAD_MULTICASTENS4_14ComposedLayoutINS4_7SwizzleILi3ELi4ELi3EEENS4_18smem_ptr_flag_bitsILi16EEENSV_INS5_IJNSA_ILi8EEESH_EEENS5_IJSH_SB_EEEEEEEvNS4_8identityENS4_13SM90_TMA_LOADES1D_vS1E_EENS_8epilogue10collective6detail29Sm90TmaWarpSpecializedAdapterINS1I_15DefaultEpilogueISK_SL_SL_NS1H_6thread17LinearCombinationISK_Li1EffLNS1M_9ScaleType4KindE0ELNS_15FloatRoundStyleE2ESK_EENS1_15EpilogueDefaultEEEEEvvEEEEvNT_6ParamsE)
        /*0008*/ 	.word	0x000000a8


	//----- nvinfo : EIATTR_FRAME_SIZE
	.align		4
.L_15:
        /*000c*/ 	.byte	0x04, 0x11
        /*000e*/ 	.short	(.L_17 - .L_16)
	.align		4
.L_16:
        /*0010*/ 	.word	index@(_ZN7cutlass13device_kernelINS_4gemm6kernel13GemmUniversalIN4cute5tupleIJiiiiEEENS1_10collective13CollectiveMmaINS1_34MainloopSm90TmaGmmaWarpSpecializedILi5ENS5_IJNS4_1CILi1EEENSA_ILi2EEESB_EEENS1_35KernelTmaWarpSpecializedCooperativeEEENS5_IJNSA_ILi256EEENSA_ILi64EEENSA_ILi128EEEEEENS_6half_tENS5_IJlSB_lEEESK_SL_NS4_8TiledMMAINS4_8MMA_AtomIJNS4_4SM904GMMA25MMA_64x64x16_F32F16F16_SSILNSP_5MajorE0ELSR_0ELNSP_7ScaleInE1ELSS_1EEEEEENS4_6LayoutINS5_IJSC_SB_SB_EEENS5_IJSB_NSA_ILi0EEESX_EEEEENS5_IJNS4_10UnderscoreES10_S10_EEEEENS4_23SM90_TMA_LOAD_MULTICASTENS4_14ComposedLayoutINS4_7SwizzleILi3ELi4ELi3EEENS4_18smem_ptr_flag_bitsILi16EEENSV_INS5_IJNSA_ILi8EEESH_EEENS5_IJSH_SB_EEEEEEEvNS4_8identityENS4_13SM90_TMA_LOADES1D_vS1E_EENS_8epilogue10collective6detail29Sm90TmaWarpSpecializedAdapterINS1I_15DefaultEpilogueISK_SL_SL_NS1H_6thread17LinearCombinationISK_Li1EffLNS1M_9ScaleType4KindE0ELNS_15FloatRoundStyleE2ESK_EENS1_15EpilogueDefaultEEEEEvvEEEEvNT_6ParamsE)
        /*0014*/ 	.word	0x00000000


	//----- nvinfo : EIATTR_MIN_STACK_SIZE
	.align		4
.L_17:
        /*0018*/ 	.byte	0x04, 0x12
        /*001a*/ 	.short	(.L_19 - .L_18)
	.align		4
.L_18:
        /*001c*/ 	.word	index@(_ZN7cutlass13device_kernelINS_4gemm6kernel13GemmUniversalIN4cute5tupleIJiiiiEEENS1_10collective13CollectiveMmaINS1_34MainloopSm90TmaGmmaWarpSpecializedILi5ENS5_IJNS4_1CILi1EEENSA_ILi2EEESB_EEENS1_35KernelTmaWarpSpecializedCooperativeEEENS5_IJNSA_ILi256EEENSA_ILi64EEENSA_ILi128EEEEEENS_6half_tENS5_IJlSB_lEEESK_SL_NS4_8TiledMMAINS4_8MMA_AtomIJNS4_4SM904GMMA25MMA_64x64x16_F32F16F16_SSILNSP_5MajorE0ELSR_0ELNSP_7ScaleInE1ELSS_1EEEEEENS4_6LayoutINS5_IJSC_SB_SB_EEENS5_IJSB_NSA_ILi0EEESX_EEEEENS5_IJNS4_10UnderscoreES10_S10_EEEEENS4_23SM90_TMA_LOAD_MULTICASTENS4_14ComposedLayoutINS4_7SwizzleILi3ELi4ELi3EEENS4_18smem_ptr_flag_bitsILi16EEENSV_INS5_IJNSA_ILi8EEESH_EEENS5_IJSH_SB_EEEEEEEvNS4_8identityENS4_13SM90_TMA_LOADES1D_vS1E_EENS_8epilogue10collective6detail29Sm90TmaWarpSpecializedAdapterINS1I_15DefaultEpilogueISK_SL_SL_NS1H_6thread17LinearCombinationISK_Li1EffLNS1M_9ScaleType4KindE0ELNS_15FloatRoundStyleE2ESK_EENS1_15EpilogueDefaultEEEEEvvEEEEvNT_6ParamsE)
        /*0020*/ 	.word	0x00000000
.L_19:


//--------------------- .nv.compat                --------------------------
	.section	.nv.compat,"",@"SHT_CUDA_COMPAT_INFO"
	.align	4
        /*0000*/ 	.byte	0x02, 0x09, 0x01, 0x00, 0x02, 0x02, 0x04, 0x00, 0x02, 0x05, 0x05, 0x00, 0x03, 0x07, 0x01, 0x01
        /*0010*/ 	.byte	0x02, 0x03, 0x01, 0x00, 0x02, 0x06, 0x01, 0x00, 0x04, 0x0b, 0x08, 0x00, 0x00, 0x00, 0x00, 0x00
        /*0020*/ 	.byte	0x00, 0x00, 0x00, 0x00


//--------------------- .nv.info._ZN7cutlass13device_kernelINS_4gemm6kernel13GemmUniversalIN4cute5tupleIJiiiiEEENS1_10collective13CollectiveMmaINS1_34MainloopSm90TmaGmmaWarpSpecializedILi5ENS5_IJNS4_1CILi1EEENSA_ILi2EEESB_EEENS1_35KernelTmaWarpSpecializedCooperativeEEENS5_IJNSA_ILi256EEENSA_ILi64EEENSA_ILi128EEEEEENS_6half_tENS5_IJlSB_lEEESK_SL_NS4_8TiledMMAINS4_8MMA_AtomIJNS4_4SM904GMMA25MMA_64x64x16_F32F16F16_SSILNSP_5MajorE0ELSR_0ELNSP_7ScaleInE1ELSS_1EEEEEENS4_6LayoutINS5_IJSC_SB_SB_EEENS5_IJSB_NSA_ILi0EEESX_EEEEENS5_IJNS4_10UnderscoreES10_S10_EEEEENS4_23SM90_TMA_LOAD_MULTICASTENS4_14ComposedLayoutINS4_7SwizzleILi3ELi4ELi3EEENS4_18smem_ptr_flag_bitsILi16EEENSV_INS5_IJNSA_ILi8EEESH_EEENS5_IJSH_SB_EEEEEEEvNS4_8identityENS4_13SM90_TMA_LOADES1D_vS1E_EENS_8epilogue10collective6detail29Sm90TmaWarpSpecializedAdapterINS1I_15DefaultEpilogueISK_SL_SL_NS1H_6thread17LinearCombinationISK_Li1EffLNS1M_9ScaleType4KindE0ELNS_15FloatRoundStyleE2ESK_EENS1_15EpilogueDefaultEEEEEvvEEEEvNT_6ParamsE --------------------------
	.section	.nv.info._ZN7cutlass13device_kernelINS_4gemm6kernel13GemmUniversalIN4cute5tupleIJiiiiEEENS1_10collective13CollectiveMmaINS1_34MainloopSm90TmaGmmaWarpSpecializedILi5ENS5_IJNS4_1CILi1EEENSA_ILi2EEESB_EEENS1_35KernelTmaWarpSpecializedCooperativeEEENS5_IJNSA_ILi256EEENSA_ILi64EEENSA_ILi128EEEEEENS_6half_tENS5_IJlSB_lEEESK_SL_NS4_8TiledMMAINS4_8MMA_AtomIJNS4_4SM904GMMA25MMA_64x64x16_F32F16F16_SSILNSP_5MajorE0ELSR_0ELNSP_7ScaleInE1ELSS_1EEEEEENS4_6LayoutINS5_IJSC_SB_SB_EEENS5_IJSB_NSA_ILi0EEESX_EEEEENS5_IJNS4_10UnderscoreES10_S10_EEEEENS4_23SM90_TMA_LOAD_MULTICASTENS4_14ComposedLayoutINS4_7SwizzleILi3ELi4ELi3EEENS4_18smem_ptr_flag_bitsILi16EEENSV_INS5_IJNSA_ILi8EEESH_EEENS5_IJSH_SB_EEEEEEEvNS4_8identityENS4_13SM90_TMA_LOADES1D_vS1E_EENS_8epilogue10collective6detail29Sm90TmaWarpSpecializedAdapterINS1I_15DefaultEpilogueISK_SL_SL_NS1H_6thread17LinearCombinationISK_Li1EffLNS1M_9ScaleType4KindE0ELNS_15FloatRoundStyleE2ESK_EENS1_15EpilogueDefaultEEEEEvvEEEEvNT_6ParamsE,"",@"SHT_CUDA_INFO"
	.sectionflags	@""
	.align	4


	//----- nvinfo : EIATTR_CUDA_API_VERSION
	.align		4
        /*0000*/ 	.byte	0x04, 0x37
        /*0002*/ 	.short	(.L_21 - .L_20)
.L_20:
        /*0004*/ 	.word	0x00000082


	//----- nvinfo : EIATTR_KPARAM_INFO
	.align		4
.L_21:
        /*0008*/ 	.byte	0x04, 0x17
        /*000a*/ 	.short	(.L_23 - .L_22)
.L_22:
        /*000c*/ 	.word	0x00000000
        /*0010*/ 	.short	0x0000
        /*0012*/ 	.short	0x0070
        /*0014*/ 	.byte	0x00, 0xf0, 0x01, 0x10


	//----- nvinfo : EIATTR_SPARSE_MMA_MASK
	.align		4
.L_23:
        /*0018*/ 	.byte	0x03, 0x50
        /*001a*/ 	.short	0x0000


	//----- nvinfo : EIATTR_MAXREG_COUNT
	.align		4
        /*001c*/ 	.byte	0x03, 0x1b
        /*001e*/ 	.short	0x00a8


	//----- nvinfo : EIATTR_NUM_BARRIERS
	.align		4
        /*0020*/ 	.byte	0x02, 0x4c
        /*0022*/ 	.byte	0x01
	.zero		1


	//----- nvinfo : EIATTR_EXTERNS
	.align		4
        /*0024*/ 	.byte	0x04, 0x0f
        /*0026*/ 	.short	(.L_25 - .L_24)


	//   ....[0]....
	.align		4
.L_24:
        /*0028*/ 	.word	index@(__assertfail)


	//----- nvinfo : EIATTR_MERCURY_ISA_VERSION
	.align		4
.L_25:
        /*002c*/ 	.byte	0x03, 0x5f
        /*002e*/ 	.short	0x0101


	//----- nvinfo : EIATTR_INT_WARP_WIDE_INSTR_OFFSETS
	.align		4
        /*0030*/ 	.byte	0x04, 0x31
        /*0032*/ 	.short	(.L_27 - .L_26)


	//   ....[0]....
.L_26:
        /*0034*/ 	.word	0x000004a0


	//   ....[1]....
        /*0038*/ 	.word	0x000004c0


	//   ....[2]....
        /*003c*/ 	.word	0x00000650


	//   ....[3]....
        /*0040*/ 	.word	0x00002880


	//----- nvinfo : EIATTR_COOP_GROUP_MASK_REGIDS
	.align		4
.L_27:
        /*0044*/ 	.byte	0x04, 0x29
        /*0046*/ 	.short	(.L_29 - .L_28)


	//   ....[0]....
.L_28:
        /*0048*/ 	.word	0xffffffff


	//   ....[1]....
        /*004c*/ 	.word	0xffffffff


	//   ....[2]....
        /*0050*/ 	.word	0xffffffff


	//   ....[3]....
        /*0054*/ 	.word	0xffffffff


	//   ....[4]....
        /*0058*/ 	.word	0xffffffff


	//   ....[5]....
        /*005c*/ 	.word	0xffffffff


	//----- nvinfo : EIATTR_COOP_GROUP_INSTR_OFFSETS
	.align		4
.L_29:
        /*0060*/ 	.byte	0x04, 0x28
        /*0062*/ 	.short	(.L_31 - .L_30)


	//   ....[0]....
.L_30:
        /*0064*/ 	.word	0x00000060


	//   ....[1]....
        /*0068*/ 	.word	0x00000070


	//   ....[2]....
        /*006c*/ 	.word	0x00000130


	//   ....[3]....
        /*0070*/ 	.word	0x000002e0


	//   ....[4]....
        /*0074*/ 	.word	0x000007b0


	//   ....[5]....
        /*0078*/ 	.word	0x00001470


	//----- nvinfo : EIATTR_REG_RECONFIG
	.align		4
.L_31:
        /*007c*/ 	.byte	0x01, 0x54
	.zero		2


	//----- nvinfo : EIATTR_SYSCALL_OFFSETS
	.align		4
        /*0080*/ 	.byte	0x04, 0x46
        /*0082*/ 	.short	(.L_33 - .L_32)


	//   ....[0]....
.L_32:
        /*0084*/ 	.word	0x00001660


	//----- nvinfo : EIATTR_MBARRIER_INSTR_OFFSETS
	.align		4
.L_33:
        /*0088*/ 	.byte	0x04, 0x39
        /*008a*/ 	.short	(.L_35 - .L_34)


	//   ....[0]....
.L_34:
        /*008c*/ 	.word	0x00000230
        /*0090*/ 	.word	0x000000ff
        /*0094*/ 	.word	0x00000000
        /*0098*/ 	.short	0x0100
        /*009a*/ 	.byte	0x08
	.zero		1


	//   ....[1]....
        /*009c*/ 	.word	0x00000240
        /*00a0*/ 	.word	0x000000ff
        /*00a4*/ 	.word	0x00000028
        /*00a8*/ 	.short	0x0100
        /*00aa*/ 	.byte	0x08
	.zero		1


	//   ....[2]....
        /*00ac*/ 	.word	0x00000250
        /*00b0*/ 	.word	0x000000ff
        /*00b4*/ 	.word	0x00000008
        /*00b8*/ 	.short	0x0100
        /*00ba*/ 	.byte	0x08
	.zero		1


	//   ....[3]....
        /*00bc*/ 	.word	0x00000260
        /*00c0*/ 	.word	0x000000ff
        /*00c4*/ 	.word	0x00000030
        /*00c8*/ 	.short	0x0100
        /*00ca*/ 	.byte	0x08
	.zero		1


	//   ....[4]....
        /*00cc*/ 	.word	0x00000270
        /*00d0*/ 	.word	0x000000ff
        /*00d4*/ 	.word	0x00000010
        /*00d8*/ 	.short	0x0100
        /*00da*/ 	.byte	0x08
	.zero		1


	//   ....[5]....
        /*00dc*/ 	.word	0x00000280
        /*00e0*/ 	.word	0x000000ff
        /*00e4*/ 	.word	0x00000038
        /*00e8*/ 	.short	0x0100
        /*00ea*/ 	.byte	0x08
	.zero		1


	//   ....[6]....
        /*00ec*/ 	.word	0x00000290
        /*00f0*/ 	.word	0x000000ff
        /*00f4*/ 	.word	0x00000018
        /*00f8*/ 	.short	0x0100
        /*00fa*/ 	.byte	0x08
	.zero		1


	//   ....[7]....
        /*00fc*/ 	.word	0x000002a0
        /*0100*/ 	.word	0x000000ff
        /*0104*/ 	.word	0x00000040
        /*0108*/ 	.short	0x0100
        /*010a*/ 	.byte	0x08
	.zero		1


	//   ....[8]....
        /*010c*/ 	.word	0x000002b0
        /*0110*/ 	.word	0x000000ff
        /*0114*/ 	.word	0x00000020
        /*0118*/ 	.short	0x0100
        /*011a*/ 	.byte	0x08
	.zero		1


	//   ....[9]....
        /*011c*/ 	.word	0x000002c0
        /*0120*/ 	.word	0x000000ff
        /*0124*/ 	.word	0x00000048
        /*0128*/ 	.short	0x0100
        /*012a*/ 	.byte	0x08
	.zero		1


	//   ....[10]....
        /*012c*/ 	.word	0x000006e0
        /*0130*/ 	.word	0x000000ff
        /*0134*/ 	.word	0x00000060
        /*0138*/ 	.short	0x0100
        /*013a*/ 	.byte	0x06
	.zero		1


	//   ....[11]....
        /*013c*/ 	.word	0x00000760
        /*0140*/ 	.word	0x000000ff
        /*0144*/ 	.word	0x00000068
        /*0148*/ 	.short	0x0100
        /*014a*/ 	.byte	0x06
	.zero		1


	//   ....[12]....
        /*014c*/ 	.word	0x00001720
        /*0150*/ 	.word	0x00000003
        /*0154*/ 	.word	0x00000000
        /*0158*/ 	.short	0x010a
        /*015a*/ 	.byte	0x3f
	.zero		1


	//   ....[13]....
        /*015c*/ 	.word	0x00001780
        /*0160*/ 	.word	0x00000003
        /*0164*/ 	.word	0x00000000
        /*0168*/ 	.short	0x010a
        /*016a*/ 	.byte	0x3f
	.zero		1


	//   ....[14]....
        /*016c*/ 	.word	0x00001fd0
        /*0170*/ 	.word	0x00000005
        /*0174*/ 	.word	0x00000000
        /*0178*/ 	.short	0x010a
        /*017a*/ 	.byte	0x3f
	.zero		1


	//   ....[15]....
        /*017c*/ 	.word	0x00002010
        /*0180*/ 	.word	0x00000005
        /*0184*/ 	.word	0x00000000
        /*0188*/ 	.short	0x010a
        /*018a*/ 	.byte	0x3f
	.zero		1


	//   ....[16]....
        /*018c*/ 	.word	0x00002730
        /*0190*/ 	.word	0x00000004
        /*0194*/ 	.word	0x00000000
        /*0198*/ 	.short	0x0101
        /*019a*/ 	.byte	0x3f
	.zero		1


	//   ....[17]....
        /*019c*/ 	.word	0x00002920
        /*01a0*/ 	.word	0x00000000
        /*01a4*/ 	.word	0x00000000
        /*01a8*/ 	.short	0x0101
        /*01aa*/ 	.byte	0x3f
	.zero		1


	//   ....[18]....
        /*01ac*/ 	.word	0x000083c0
        /*01b0*/ 	.word	0x00000017
        /*01b4*/ 	.word	0x00000028
        /*01b8*/ 	.short	0x010a
        /*01ba*/ 	.byte	0x3f
	.zero		1


	//   ....[19]....
        /*01bc*/ 	.word	0x00008810
        /*01c0*/ 	.word	0x00000006
        /*01c4*/ 	.word	0x00000068
        /*01c8*/ 	.short	0x0101
        /*01ca*/ 	.byte	0x3f
	.zero		1


	//   ....[20]....
        /*01cc*/ 	.word	0x00008f50
        /*01d0*/ 	.word	0x00000007
        /*01d4*/ 	.word	0x00000000
        /*01d8*/ 	.short	0x010a
        /*01da*/ 	.byte	0x3f
	.zero		1


	//   ....[21]....
        /*01dc*/ 	.word	0x00008fd0
        /*01e0*/ 	.word	0x00000006
        /*01e4*/ 	.word	0x00000000
        /*01e8*/ 	.short	0x010a
        /*01ea*/ 	.byte	0x3f
	.zero		1


	//   ....[22]....
        /*01ec*/ 	.word	0x00009060
        /*01f0*/ 	.word	0x00000007
        /*01f4*/ 	.word	0x00000000
        /*01f8*/ 	.short	0x010a
        /*01fa*/ 	.byte	0x3f
	.zero		1


	//   ....[23]....
        /*01fc*/ 	.word	0x000090f0
        /*0200*/ 	.word	0x00000006
        /*0204*/ 	.word	0x00000000
        /*0208*/ 	.short	0x010a
        /*020a*/ 	.byte	0x3f
	.zero		1


	//   ....[24]....
        /*020c*/ 	.word	0x00009180
        /*0210*/ 	.word	0x00000005
        /*0214*/ 	.word	0x00000000
        /*0218*/ 	.short	0x010a
        /*021a*/ 	.byte	0x3f
	.zero		1


	//   ....[25]....
        /*021c*/ 	.word	0x000091e0
        /*0220*/ 	.word	0x00000003
        /*0224*/ 	.word	0x00000000
        /*0228*/ 	.short	0x010a
        /*022a*/ 	.byte	0x3f
	.zero		1


	//   ....[26]....
        /*022c*/ 	.word	0x00009230
        /*0230*/ 	.word	0x00000005
        /*0234*/ 	.word	0x00000000
        /*0238*/ 	.short	0x010a
        /*023a*/ 	.byte	0x3f
	.zero		1


	//   ....[27]....
        /*023c*/ 	.word	0x00009300
        /*0240*/ 	.word	0x00000017
        /*0244*/ 	.word	0x00000028
        /*0248*/ 	.short	0x010a
        /*024a*/ 	.byte	0x3f
	.zero		1


	//   ....[28]....
        /*024c*/ 	.word	0x000093d0
        /*0250*/ 	.word	0x00000007
        /*0254*/ 	.word	0x00000000
        /*0258*/ 	.short	0x010a
        /*025a*/ 	.byte	0x3f
	.zero		1


	//   ....[29]....
        /*025c*/ 	.word	0x00009420
        /*0260*/ 	.word	0x00000006
        /*0264*/ 	.word	0x00000000
        /*0268*/ 	.short	0x010a
        /*026a*/ 	.byte	0x3f
	.zero		1


	//   ....[30]....
        /*026c*/ 	.word	0x00009470
        /*0270*/ 	.word	0x00000007
        /*0274*/ 	.word	0x00000000
        /*0278*/ 	.short	0x010a
        /*027a*/ 	.byte	0x3f
	.zero		1


	//   ....[31]....
        /*027c*/ 	.word	0x000094c0
        /*0280*/ 	.word	0x00000006
        /*0284*/ 	.word	0x00000000
        /*0288*/ 	.short	0x010a
        /*028a*/ 	.byte	0x3f
	.zero		1


	//----- nvinfo : EIATTR_NUM_MBARRIERS
	.align		4
.L_35:
        /*028c*/ 	.byte	0x03, 0x38
        /*028e*/ 	.short	0x000c


	//----- nvinfo : EIATTR_EXIT_INSTR_OFFSETS
	.align		4
        /*0290*/ 	.byte	0x04, 0x1c
        /*0292*/ 	.short	(.L_37 - .L_36)


	//   ....[0]....
.L_36:
        /*0294*/ 	.word	0x00000990


	//   ....[1]....
        /*0298*/ 	.word	0x000011b0


	//   ....[2]....
        /*029c*/ 	.word	0x00007b50


	//   ....[3]....
        /*02a0*/ 	.word	0x000080b0


	//   ....[4]....
        /*02a4*/ 	.word	0x000091d0


	//----- nvinfo : EIATTR_MAX_THREADS
	.align		4
.L_37:
        /*02a8*/ 	.byte	0x04, 0x05
        /*02aa*/ 	.short	(.L_39 - .L_38)
.L_38:
        /*02ac*/ 	.word	0x00000180
        /*02b0*/ 	.word	0x00000001
        /*02b4*/ 	.word	0x00000001


	//----- nvinfo : EIATTR_CRS_STACK_SIZE
	.align		4
.L_39:
        /*02b8*/ 	.byte	0x04, 0x1e
        /*02ba*/ 	.short	(.L_41 - .L_40)
.L_40:
        /*02bc*/ 	.word	0x00000000


	//----- nvinfo : EIATTR_CBANK_PARAM_SIZE
	.align		4
.L_41:
        /*02c0*/ 	.byte	0x03, 0x19
        /*02c2*/ 	.short	0x0470


	//----- nvinfo : EIATTR_PARAM_CBANK
	.align		4
        /*02c4*/ 	.byte	0x04, 0x0a
        /*02c6*/ 	.short	(.L_43 - .L_42)
	.align		4
.L_42:
        /*02c8*/ 	.word	index@(.nv.constant0._ZN7cutlass13device_kernelINS_4gemm6kernel13GemmUniversalIN4cute5tupleIJiiiiEEENS1_10collective13CollectiveMmaINS1_34MainloopSm90TmaGmmaWarpSpecializedILi5ENS5_IJNS4_1CILi1EEENSA_ILi2EEESB_EEENS1_35KernelTmaWarpSpecializedCooperativeEEENS5_IJNSA_ILi256EEENSA_ILi64EEENSA_ILi128EEEEEENS_6half_tENS5_IJlSB_lEEESK_SL_NS4_8TiledMMAINS4_8MMA_AtomIJNS4_4SM904GMMA25MMA_64x64x16_F32F16F16_SSILNSP_5MajorE0ELSR_0ELNSP_7ScaleInE1ELSS_1EEEEEENS4_6LayoutINS5_IJSC_SB_SB_EEENS5_IJSB_NSA_ILi0EEESX_EEEEENS5_IJNS4_10UnderscoreES10_S10_EEEEENS4_23SM90_TMA_LOAD_MULTICASTENS4_14ComposedLayoutINS4_7SwizzleILi3ELi4ELi3EEENS4_18smem_ptr_flag_bitsILi16EEENSV_INS5_IJNSA_ILi8EEESH_EEENS5_IJSH_SB_EEEEEEEvNS4_8identityENS4_13SM90_TMA_LOADES1D_vS1E_EENS_8epilogue10collective6detail29Sm90TmaWarpSpecializedAdapterINS1I_15DefaultEpilogueISK_SL_SL_NS1H_6thread17LinearCombinationISK_Li1EffLNS1M_9ScaleType4KindE0ELNS_15FloatRoundStyleE2ESK_EENS1_15EpilogueDefaultEEEEEvvEEEEvNT_6ParamsE)
        /*02cc*/ 	.short	0x0210
        /*02ce*/ 	.short	0x0470


	//----- nvinfo : EIATTR_SW_WAR
	.align		4
.L_43:
        /*02d0*/ 	.byte	0x04, 0x36
        /*02d2*/ 	.short	(.L_45 - .L_44)
.L_44:
        /*02d4*/ 	.word	0x00000008
.L_45:


//--------------------- .nv.callgraph             --------------------------
	.section	.nv.callgraph,"",@"SHT_CUDA_CALLGRAPH"
	.align	4
	.sectionentsize	8
	.align		4
        /*0000*/ 	.word	0x00000000
	.align		4
        /*0004*/ 	.word	0xffffffff
	.align		4
        /*0008*/ 	.word	index@(_ZN7cutlass13device_kernelINS_4gemm6kernel13GemmUniversalIN4cute5tupleIJiiiiEEENS1_10collective13CollectiveMmaINS1_34MainloopSm90TmaGmmaWarpSpecializedILi5ENS5_IJNS4_1CILi1EEENSA_ILi2EEESB_EEENS1_35KernelTmaWarpSpecializedCooperativeEEENS5_IJNSA_ILi256EEENSA_ILi64EEENSA_ILi128EEEEEENS_6half_tENS5_IJlSB_lEEESK_SL_NS4_8TiledMMAINS4_8MMA_AtomIJNS4_4SM904GMMA25MMA_64x64x16_F32F16F16_SSILNSP_5MajorE0ELSR_0ELNSP_7ScaleInE1ELSS_1EEEEEENS4_6LayoutINS5_IJSC_SB_SB_EEENS5_IJSB_NSA_ILi0EEESX_EEEEENS5_IJNS4_10UnderscoreES10_S10_EEEEENS4_23SM90_TMA_LOAD_MULTICASTENS4_14ComposedLayoutINS4_7SwizzleILi3ELi4ELi3EEENS4_18smem_ptr_flag_bitsILi16EEENSV_INS5_IJNSA_ILi8EEESH_EEENS5_IJSH_SB_EEEEEEEvNS4_8identityENS4_13SM90_TMA_LOADES1D_vS1E_EENS_8epilogue10collective6detail29Sm90TmaWarpSpecializedAdapterINS1I_15DefaultEpilogueISK_SL_SL_NS1H_6thread17LinearCombinationISK_Li1EffLNS1M_9ScaleType4KindE0ELNS_15FloatRoundStyleE2ESK_EENS1_15EpilogueDefaultEEEEEvvEEEEvNT_6ParamsE)
	.align		4
        /*000c*/ 	.word	index@(__assertfail)
	.align		4
        /*0010*/ 	.word	0x00000000
	.align		4
        /*0014*/ 	.word	0xfffffffe
	.align		4
        /*0018*/ 	.word	0x00000000
	.align		4
        /*001c*/ 	.word	0xfffffffd
	.align		4
        /*0020*/ 	.word	0x00000000
	.align		4
        /*0024*/ 	.word	0xfffffffc


//--------------------- .nv.constant4             --------------------------
	.section	.nv.constant4,"a",@progbits
	.align	8
	.align		8
.nv.constant4:
        /*0000*/ 	.dword	__assertfail
	.align		8
        /*0008*/ 	.dword	__unnamed_1
	.align		8
        /*0010*/ 	.dword	_ZN39_INTERNAL_fd0efa67_4_k_cu_972b7919_33244cuda3std3__45__cpo5beginE
	.align		8
        /*0018*/ 	.dword	_ZN39_INTERNAL_fd0efa67_4_k_cu_972b7919_33244cuda3std3__45__cpo3endE
	.align		8
        /*0020*/ 	.dword	_ZN39_INTERNAL_fd0efa67_4_k_cu_972b7919_33244cuda3std3__45__cpo6cbeginE
	.align		8
        /*0028*/ 	.dword	_ZN39_INTERNAL_fd0efa67_4_k_cu_972b7919_33244cuda3std3__45__cpo4cendE
	.align		8
        /*0030*/ 	.dword	_ZN39_INTERNAL_fd0efa67_4_k_cu_972b7919_33244cuda3std3__441_GLOBAL__N__fd0efa67_4_k_cu_972b7919_33246ignoreE
	.align		8
        /*0038*/ 	.dword	_ZN39_INTERNAL_fd0efa67_4_k_cu_972b7919_33244cuda3std3__419piecewise_constructE
	.align		8
        /*0040*/ 	.dword	_ZN39_INTERNAL_fd0efa67_4_k_cu_972b7919_33244cuda3std3__48in_placeE
	.align		8
        /*0048*/ 	.dword	_ZN39_INTERNAL_fd0efa67_4_k_cu_972b7919_33244cuda3std6ranges3__45__cpo4swapE
	.align		8
        /*0050*/ 	.dword	_ZN39_INTERNAL_fd0efa67_4_k_cu_972b7919_33244cuda3std6ranges3__45__cpo9iter_moveE
	.align		8
        /*0058*/ 	.dword	_ZN39_INTERNAL_fd0efa67_4_k_cu_972b7919_33244cute7productE
	.align		8
        /*0060*/ 	.dword	_ZN39_INTERNAL_fd0efa67_4_k_cu_972b7919_33244cute1_E
	.align		8
        /*0068*/ 	.dword	$str$22
	.align		8
        /*0070*/ 	.dword	$str$23


//--------------------- .text._ZN7cutlass13device_kernelINS_4gemm6kernel13GemmUniversalIN4cute5tupleIJiiiiEEENS1_10collective13CollectiveMmaINS1_34MainloopSm90TmaGmmaWarpSpecializedILi5ENS5_IJNS4_1CILi1EEENSA_ILi2EEESB_EEENS1_35KernelTmaWarpSpecializedCooperativeEEENS5_IJNSA_ILi256EEENSA_ILi64EEENSA_ILi128EEEEEENS_6half_tENS5_IJlSB_lEEESK_SL_NS4_8TiledMMAINS4_8MMA_AtomIJNS4_4SM904GMMA25MMA_64x64x16_F32F16F16_SSILNSP_5MajorE0ELSR_0ELNSP_7ScaleInE1ELSS_1EEEEEENS4_6LayoutINS5_IJSC_SB_SB_EEENS5_IJSB_NSA_ILi0EEESX_EEEEENS5_IJNS4_10UnderscoreES10_S10_EEEEENS4_23SM90_TMA_LOAD_MULTICASTENS4_14ComposedLayoutINS4_7SwizzleILi3ELi4ELi3EEENS4_18smem_ptr_flag_bitsILi16EEENSV_INS5_IJNSA_ILi8EEESH_EEENS5_IJSH_SB_EEEEEEEvNS4_8identityENS4_13SM90_TMA_LOADES1D_vS1E_EENS_8epilogue10collective6detail29Sm90TmaWarpSpecializedAdapterINS1I_15DefaultEpilogueISK_SL_SL_NS1H_6thread17LinearCombinationISK_Li1EffLNS1M_9ScaleType4KindE0ELNS_15FloatRoundStyleE2ESK_EENS1_15EpilogueDefaultEEEEEvvEEEEvNT_6ParamsE --------------------------
	.section	.text._ZN7cutlass13device_kernelINS_4gemm6kernel13GemmUniversalIN4cute5tupleIJiiiiEEENS1_10collective13CollectiveMmaINS1_34MainloopSm90TmaGmmaWarpSpecializedILi5ENS5_IJNS4_1CILi1EEENSA_ILi2EEESB_EEENS1_35KernelTmaWarpSpecializedCooperativeEEENS5_IJNSA_ILi256EEENSA_ILi64EEENSA_ILi128EEEEEENS_6half_tENS5_IJlSB_lEEESK_SL_NS4_8TiledMMAINS4_8MMA_AtomIJNS4_4SM904GMMA25MMA_64x64x16_F32F16F16_SSILNSP_5MajorE0ELSR_0ELNSP_7ScaleInE1ELSS_1EEEEEENS4_6LayoutINS5_IJSC_SB_SB_EEENS5_IJSB_NSA_ILi0EEESX_EEEEENS5_IJNS4_10UnderscoreES10_S10_EEEEENS4_23SM90_TMA_LOAD_MULTICASTENS4_14ComposedLayoutINS4_7SwizzleILi3ELi4ELi3EEENS4_18smem_ptr_flag_bitsILi16EEENSV_INS5_IJNSA_ILi8EEESH_EEENS5_IJSH_SB_EEEEEEEvNS4_8identityENS4_13SM90_TMA_LOADES1D_vS1E_EENS_8epilogue10collective6detail29Sm90TmaWarpSpecializedAdapterINS1I_15DefaultEpilogueISK_SL_SL_NS1H_6thread17LinearCombinationISK_Li1EffLNS1M_9ScaleType4KindE0ELNS_15FloatRoundStyleE2ESK_EENS1_15EpilogueDefaultEEEEEvvEEEEvNT_6ParamsE,"ax",@progbits
	.align	128
.text._ZN7cutlass13device_kernelINS_4gemm6kernel13GemmUniversalIN4cute5tupleIJiiiiEEENS1_10collective13CollectiveMmaINS1_34MainloopSm90TmaGmmaWarpSpecializedILi5ENS5_IJNS4_1CILi1EEENSA_ILi2EEESB_EEENS1_35KernelTmaWarpSpecializedCooperativeEEENS5_IJNSA_ILi256EEENSA_ILi64EEENSA_ILi128EEEEEENS_6half_tENS5_IJlSB_lEEESK_SL_NS4_8TiledMMAINS4_8MMA_AtomIJNS4_4SM904GMMA25MMA_64x64x16_F32F16F16_SSILNSP_5MajorE0ELSR_0ELNSP_7ScaleInE1ELSS_1EEEEEENS4_6LayoutINS5_IJSC_SB_SB_EEENS5_IJSB_NSA_ILi0EEESX_EEEEENS5_IJNS4_10UnderscoreES10_S10_EEEEENS4_23SM90_TMA_LOAD_MULTICASTENS4_14ComposedLayoutINS4_7SwizzleILi3ELi4ELi3EEENS4_18smem_ptr_flag_bitsILi16EEENSV_INS5_IJNSA_ILi8EEESH_EEENS5_IJSH_SB_EEEEEEEvNS4_8identityENS4_13SM90_TMA_LOADES1D_vS1E_EENS_8epilogue10collective6detail29Sm90TmaWarpSpecializedAdapterINS1I_15DefaultEpilogueISK_SL_SL_NS1H_6thread17LinearCombinationISK_Li1EffLNS1M_9ScaleType4KindE0ELNS_15FloatRoundStyleE2ESK_EENS1_15EpilogueDefaultEEEEEvvEEEEvNT_6ParamsE:
        .type           _ZN7cutlass13device_kernelINS_4gemm6kernel13GemmUniversalIN4cute5tupleIJiiiiEEENS1_10collective13CollectiveMmaINS1_34MainloopSm90TmaGmmaWarpSpecializedILi5ENS5_IJNS4_1CILi1EEENSA_ILi2EEESB_EEENS1_35KernelTmaWarpSpecializedCooperativeEEENS5_IJNSA_ILi256EEENSA_ILi64EEENSA_ILi128EEEEEENS_6half_tENS5_IJlSB_lEEESK_SL_NS4_8TiledMMAINS4_8MMA_AtomIJNS4_4SM904GMMA25MMA_64x64x16_F32F16F16_SSILNSP_5MajorE0ELSR_0ELNSP_7ScaleInE1ELSS_1EEEEEENS4_6LayoutINS5_IJSC_SB_SB_EEENS5_IJSB_NSA_ILi0EEESX_EEEEENS5_IJNS4_10UnderscoreES10_S10_EEEEENS4_23SM90_TMA_LOAD_MULTICASTENS4_14ComposedLayoutINS4_7SwizzleILi3ELi4ELi3EEENS4_18smem_ptr_flag_bitsILi16EEENSV_INS5_IJNSA_ILi8EEESH_EEENS5_IJSH_SB_EEEEEEEvNS4_8identityENS4_13SM90_TMA_LOADES1D_vS1E_EENS_8epilogue10collective6detail29Sm90TmaWarpSpecializedAdapterINS1I_15DefaultEpilogueISK_SL_SL_NS1H_6thread17LinearCombinationISK_Li1EffLNS1M_9ScaleType4KindE0ELNS_15FloatRoundStyleE2ESK_EENS1_15EpilogueDefaultEEEEEvvEEEEvNT_6ParamsE,@function
        .size           _ZN7cutlass13device_kernelINS_4gemm6kernel13GemmUniversalIN4cute5tupleIJiiiiEEENS1_10collective13CollectiveMmaINS1_34MainloopSm90TmaGmmaWarpSpecializedILi5ENS5_IJNS4_1CILi1EEENSA_ILi2EEESB_EEENS1_35KernelTmaWarpSpecializedCooperativeEEENS5_IJNSA_ILi256EEENSA_ILi64EEENSA_ILi128EEEEEENS_6half_tENS5_IJlSB_lEEESK_SL_NS4_8TiledMMAINS4_8MMA_AtomIJNS4_4SM904GMMA25MMA_64x64x16_F32F16F16_SSILNSP_5MajorE0ELSR_0ELNSP_7ScaleInE1ELSS_1EEEEEENS4_6LayoutINS5_IJSC_SB_SB_EEENS5_IJSB_NSA_ILi0EEESX_EEEEENS5_IJNS4_10UnderscoreES10_S10_EEEEENS4_23SM90_TMA_LOAD_MULTICASTENS4_14ComposedLayoutINS4_7SwizzleILi3ELi4ELi3EEENS4_18smem_ptr_flag_bitsILi16EEENSV_INS5_IJNSA_ILi8EEESH_EEENS5_IJSH_SB_EEEEEEEvNS4_8identityENS4_13SM90_TMA_LOADES1D_vS1E_EENS_8epilogue10collective6detail29Sm90TmaWarpSpecializedAdapterINS1I_15DefaultEpilogueISK_SL_SL_NS1H_6thread17LinearCombinationISK_Li1EffLNS1M_9ScaleType4KindE0ELNS_15FloatRoundStyleE2ESK_EENS1_15EpilogueDefaultEEEEEvvEEEEvNT_6ParamsE,(.L_x_197 - _ZN7cutlass13device_kernelINS_4gemm6kernel13GemmUniversalIN4cute5tupleIJiiiiEEENS1_10collective13CollectiveMmaINS1_34MainloopSm90TmaGmmaWarpSpecializedILi5ENS5_IJNS4_1CILi1EEENSA_ILi2EEESB_EEENS1_35KernelTmaWarpSpecializedCooperativeEEENS5_IJNSA_ILi256EEENSA_ILi64EEENSA_ILi128EEEEEENS_6half_tENS5_IJlSB_lEEESK_SL_NS4_8TiledMMAINS4_8MMA_AtomIJNS4_4SM904GMMA25MMA_64x64x16_F32F16F16_SSILNSP_5MajorE0ELSR_0ELNSP_7ScaleInE1ELSS_1EEEEEENS4_6LayoutINS5_IJSC_SB_SB_EEENS5_IJSB_NSA_ILi0EEESX_EEEEENS5_IJNS4_10UnderscoreES10_S10_EEEEENS4_23SM90_TMA_LOAD_MULTICASTENS4_14ComposedLayoutINS4_7SwizzleILi3ELi4ELi3EEENS4_18smem_ptr_flag_bitsILi16EEENSV_INS5_IJNSA_ILi8EEESH_EEENS5_IJSH_SB_EEEEEEEvNS4_8identityENS4_13SM90_TMA_LOADES1D_vS1E_EENS_8epilogue10collective6detail29Sm90TmaWarpSpecializedAdapterINS1I_15DefaultEpilogueISK_SL_SL_NS1H_6thread17LinearCombinationISK_Li1EffLNS1M_9ScaleType4KindE0ELNS_15FloatRoundStyleE2ESK_EENS1_15EpilogueDefaultEEEEEvvEEEEvNT_6ParamsE)
        .other          _ZN7cutlass13device_kernelINS_4gemm6kernel13GemmUniversalIN4cute5tupleIJiiiiEEENS1_10collective13CollectiveMmaINS1_34MainloopSm90TmaGmmaWarpSpecializedILi5ENS5_IJNS4_1CILi1EEENSA_ILi2EEESB_EEENS1_35KernelTmaWarpSpecializedCooperativeEEENS5_IJNSA_ILi256EEENSA_ILi64EEENSA_ILi128EEEEEENS_6half_tENS5_IJlSB_lEEESK_SL_NS4_8TiledMMAINS4_8MMA_AtomIJNS4_4SM904GMMA25MMA_64x64x16_F32F16F16_SSILNSP_5MajorE0ELSR_0ELNSP_7ScaleInE1ELSS_1EEEEEENS4_6LayoutINS5_IJSC_SB_SB_EEENS5_IJSB_NSA_ILi0EEESX_EEEEENS5_IJNS4_10UnderscoreES10_S10_EEEEENS4_23SM90_TMA_LOAD_MULTICASTENS4_14ComposedLayoutINS4_7SwizzleILi3ELi4ELi3EEENS4_18smem_ptr_flag_bitsILi16EEENSV_INS5_IJNSA_ILi8EEESH_EEENS5_IJSH_SB_EEEEEEEvNS4_8identityENS4_13SM90_TMA_LOADES1D_vS1E_EENS_8epilogue10collective6detail29Sm90TmaWarpSpecializedAdapterINS1I_15DefaultEpilogueISK_SL_SL_NS1H_6thread17LinearCombinationISK_Li1EffLNS1M_9ScaleType4KindE0ELNS_15FloatRoundStyleE2ESK_EENS1_15EpilogueDefaultEEEEEvvEEEEvNT_6ParamsE,@"STO_CUDA_ENTRY STV_DEFAULT"
_ZN7cutlass13device_kernelINS_4gemm6kernel13GemmUniversalIN4cute5tupleIJiiiiEEENS1_10collective13CollectiveMmaINS1_34MainloopSm90TmaGmmaWarpSpecializedILi5ENS5_IJNS4_1CILi1EEENSA_ILi2EEESB_EEENS1_35KernelTmaWarpSpecializedCooperativeEEENS5_IJNSA_ILi256EEENSA_ILi64EEENSA_ILi128EEEEEENS_6half_tENS5_IJlSB_lEEESK_SL_NS4_8TiledMMAINS4_8MMA_AtomIJNS4_4SM904GMMA25MMA_64x64x16_F32F16F16_SSILNSP_5MajorE0ELSR_0ELNSP_7ScaleInE1ELSS_1EEEEEENS4_6LayoutINS5_IJSC_SB_SB_EEENS5_IJSB_NSA_ILi0EEESX_EEEEENS5_IJNS4_10UnderscoreES10_S10_EEEEENS4_23SM90_TMA_LOAD_MULTICASTENS4_14ComposedLayoutINS4_7SwizzleILi3ELi4ELi3EEENS4_18smem_ptr_flag_bitsILi16EEENSV_INS5_IJNSA_ILi8EEESH_EEENS5_IJSH_SB_EEEEEEEvNS4_8identityENS4_13SM90_TMA_LOADES1D_vS1E_EENS_8epilogue10collective6detail29Sm90TmaWarpSpecializedAdapterINS1I_15DefaultEpilogueISK_SL_SL_NS1H_6thread17LinearCombinationISK_Li1EffLNS1M_9ScaleType4KindE0ELNS_15FloatRoundStyleE2ESK_EENS1_15EpilogueDefaultEEEEEvvEEEEvNT_6ParamsE:
[----:B------:R-:W0:Y:S01]  /*0000*/  LDC R1, c[0x0][0x28] ;  /* 0x00000a00ff017b82 */ /* 0x000e220000000800 */
[----:B------:R-:W1:Y:S01]  /*0010*/  S2R R97, SR_TID.X ;  /* 0x0000000000617919 */ /* 0x000e620000002100 */
[----:B------:R-:W-:Y:S01]  /*0020*/  ELECT P0, URZ, PT ;  /* 0x00000000003f782f */ /* 0x000fe20003800000 */
[----:B------:R-:W-:Y:S01]  /*0030*/  BSSY B0, `(.L_x_0) ;  /* 0x000000f000007945 */ /* 0x000fe20003800000 */
[--C-:B-1----:R-:W-:Y:S02]  /*0040*/  SHF.R.U32.HI R0, RZ, 0x5, R97.reuse ;  /* 0x00000005ff007819 */ /* 0x102fe40000011661 */
[----:B------:R-:W-:-:S03]  /*0050*/  SHF.R.U32.HI R6, RZ, 0x7, R97 ;  /* 0x00000007ff067819 */ /* 0x000fc60000011661 */
[----:B------:R-:W1:Y:S04]  /*0060*/  SHFL.IDX PT, R3, R0, RZ, 0x1f ;  /* 0x00001fff00037589 */ /* 0x000e6800000e0000 */
[----:B------:R2:W3:Y:S01]  /*0070*/  SHFL.IDX PT, R2, R6, RZ, 0x1f ;  /* 0x00001fff06027589 */ /* 0x0004e200000e0000 */
[----:B-1----:R-:W-:-:S13]  /*0080*/  ISETP.NE.OR P0, PT, R3, RZ, !P0 ;  /* 0x000000ff0300720c */ /* 0x002fda0004705670 */
[----:B0-23--:R-:W-:Y:S05]  /*0090*/  @P0 BRA `(.L_x_1) ;  /* 0x0000000000200947 */ /* 0x00dfea0003800000 */
[----:B------:R-:W-:Y:S02]  /*00a0*/  ULDC.64 UR4, c[0x0][0x198] ;  /* 0x0000660000047ab9 */ /* 0x000fe40000000a00 */
[----:B------:R-:W-:Y:S02]  /*00b0*/  UIADD3 UR6, UP0, UR4, 0xf0, URZ ;  /* 0x000000f004067890 */ /* 0x000fe4000ff1e03f */
[----:B------:R-:W-:Y:S02]  /*00c0*/  UIADD3 UR4, UP1, UR4, 0x1f0, URZ ;  /* 0x000001f004047890 */ /* 0x000fe4000ff3e03f */
[----:B------:R-:W-:Y:S02]  /*00d0*/  UIADD3.X UR7, URZ, UR5, URZ, UP0, !UPT ;  /* 0x000000053f077290 */ /* 0x000fe400087fe43f */
[----:B------:R-:W-:-:S07]  /*00e0*/  UIADD3.X UR5, URZ, UR5, URZ, UP1, !UPT ;  /* 0x000000053f057290 */ /* 0x000fce0008ffe43f */
[----:B------:R0:W-:Y:S02]  /*00f0*/  UTMACCTL.PF [UR6] ;  /* 0x00000000060079b9 */ /* 0x0001e40008040000 */
[----:B------:R0:W-:Y:S02]  /*0100*/  UTMACCTL.PF [UR4] ;  /* 0x00000000040079b9 */ /* 0x0001e40008040000 */
[----:B0-----:R-:W-:Y:S01]  /*0110*/  NOP ;  /* 0x0000000000007918 */ /* 0x001fe20000000000 */
.L_x_1:
[----:B------:R-:W-:Y:S05]  /*0120*/  BSYNC B0 ;  /* 0x0000000000007941 */ /* 0x000fea0003800000 */
.L_x_0:
[----:B------:R-:W0:Y:S02]  /*0130*/  SHFL.IDX PT, R5, R0, RZ, 0x1f ;  /* 0x00001fff00057589 */ /* 0x000e2400000e0000 */
[----:B0-----:R-:W-:-:S13]  /*0140*/  ISETP.NE.AND P0, PT, R5, RZ, PT ;  /* 0x000000ff0500720c */ /* 0x001fda0003f05270 */
[----:B------:R-:W-:Y:S05]  /*0150*/  @P0 BRA `(.L_x_2) ;  /* 0x0000000000600947 */ /* 0x000fea0003800000 */
[----:B------:R-:W0:Y:S01]  /*0160*/  S2UR UR8, SR_CgaCtaId ;  /* 0x00000000000879c3 */ /* 0x000e220000008800 */
[----:B------:R-:W-:Y:S01]  /*0170*/  UMOV UR4, 0x400 ;  /* 0x0000040000047882 */ /* 0x000fe20000000000 */
[----:B------:R-:W-:Y:S01]  /*0180*/  UMOV UR5, 0x1 ;  /* 0x0000000100057882 */ /* 0x000fe20000000000 */
[----:B------:R-:W-:Y:S01]  /*0190*/  UMOV UR6, 0x4 ;  /* 0x0000000400067882 */ /* 0x000fe20000000000 */
[----:B------:R-:W-:Y:S01]  /*01a0*/  ELECT P0, URZ, PT ;  /* 0x00000000003f782f */ /* 0x000fe20003800000 */
[----:B------:R-:W-:-:S04]  /*01b0*/  UIADD3 UR6, -UR6, 0x100000, URZ ;  /* 0x0010000006067890 */ /* 0x000fc8000fffe13f */
[----:B------:R-:W-:Y:S02]  /*01c0*/  USHF.L.U32 UR7, UR6, 0xb, URZ ;  /* 0x0000000b06077899 */ /* 0x000fe4000800063f */
[----:B------:R-:W-:Y:S02]  /*01d0*/  USHF.L.U32 UR6, UR6, 0x1, URZ ;  /* 0x0000000106067899 */ /* 0x000fe4000800063f */
[----:B0-----:R-:W-:Y:S02]  /*01e0*/  ULEA UR8, UR8, UR4, 0x18 ;  /* 0x0000000408087291 */ /* 0x001fe4000f8ec03f */
[----:B------:R-:W-:-:S04]  /*01f0*/  UIADD3 UR4, -UR5, 0x100000, URZ ;  /* 0x0010000005047890 */ /* 0x000fc8000fffe13f */
[----:B------:R-:W-:Y:S02]  /*0200*/  USHF.L.U32 UR5, UR4, 0xb, URZ ;  /* 0x0000000b04057899 */ /* 0x000fe4000800063f */
[----:B------:R-:W-:Y:S01]  /*0210*/  USHF.L.U32 UR4, UR4, 0x1, URZ ;  /* 0x0000000104047899 */ /* 0x000fe2000800063f */
[----:B------:R-:W0:Y:S11]  /*0220*/  FENCE.VIEW.ASYNC.S ;  /* 0x00000000000073c6 */ /* 0x000e360000000000 */
[----:B0-----:R0:W1:Y:S01]  /*0230*/  SYNCS.EXCH.64 URZ, [UR8], UR4 ;  /* 0x00000004083f75b2 */ /* 0x0010620008000100 */
[----:B------:R0:W2:Y:S01]  /*0240*/  SYNCS.EXCH.64 URZ, [UR8+0x28], UR6 ;  /* 0x00002806083f75b2 */ /* 0x0000a20008000100 */
[----:B------:R0:W3:Y:S01]  /*0250*/  SYNCS.EXCH.64 URZ, [UR8+0x8], UR4 ;  /* 0x00000804083f75b2 */ /* 0x0000e20008000100 */
[----:B------:R0:W4:Y:S01]  /*0260*/  SYNCS.EXCH.64 URZ, [UR8+0x30], UR6 ;  /* 0x00003006083f75b2 */ /* 0x0001220008000100 */
[----:B------:R0:W0:Y:S01]  /*0270*/  SYNCS.EXCH.64 URZ, [UR8+0x10], UR4 ;  /* 0x00001004083f75b2 */ /* 0x0000220008000100 */
[----:B------:R0:W0:Y:S01]  /*0280*/  SYNCS.EXCH.64 URZ, [UR8+0x38], UR6 ;  /* 0x00003806083f75b2 */ /* 0x0000220008000100 */
[----:B------:R0:W0:Y:S01]  /*0290*/  SYNCS.EXCH.64 URZ, [UR8+0x18], UR4 ;  /* 0x00001804083f75b2 */ /* 0x0000220008000100 */
[----:B------:R0:W0:Y:S01]  /*02a0*/  SYNCS.EXCH.64 URZ, [UR8+0x40], UR6 ;  /* 0x00004006083f75b2 */ /* 0x0000220008000100 */
[----:B------:R0:W0:Y:S01]  /*02b0*/  SYNCS.EXCH.64 URZ, [UR8+0x20], UR4 ;  /* 0x00002004083f75b2 */ /* 0x0000220008000100 */
[----:B------:R0:W0:Y:S01]  /*02c0*/  SYNCS.EXCH.64 URZ, [UR8+0x48], UR6 ;  /* 0x00004806083f75b2 */ /* 0x0000220008000100 */
[----:B------:R-:W-:Y:S01]  /*02d0*/  NOP ;  /* 0x0000000000007918 */ /* 0x000fe20000000000 */
.L_x_2:
[----:B------:R-:W5:Y:S01]  /*02e0*/  SHFL.IDX PT, R0, R0, RZ, 0x1f ;  /* 0x00001fff00007589 */ /* 0x000f6200000e0000 */
[----:B------:R-:W-:Y:S01]  /*02f0*/  SHF.R.S32.HI R8, RZ, 0x1f, R97 ;  /* 0x0000001fff087819 */ /* 0x000fe20000011461 */
[----:B0-----:R-:W0:Y:S01]  /*0300*/  S2UR UR8, SR_CTAID.X ;  /* 0x00000000000879c3 */ /* 0x001e220000002500 */
[----:B------:R-:W-:Y:S01]  /*0310*/  ELECT P0, URZ, PT ;  /* 0x00000000003f782f */ /* 0x000fe20003800000 */
[----:B------:R-:W1:Y:S01]  /*0320*/  S2R R4, SR_CTAID.Y ;  /* 0x0000000000047919 */ /* 0x000e620000002600 */
[----:B------:R-:W-:Y:S01]  /*0330*/  LEA.HI R8, R8, R97, RZ, 0x7 ;  /* 0x0000006108087211 */ /* 0x000fe200078f38ff */
[----:B------:R-:W-:Y:S01]  /*0340*/  ULDC UR4, c[0x0][0x154] ;  /* 0x0000550000047ab9 */ /* 0x000fe20000000800 */
[----:B------:R-:W-:Y:S01]  /*0350*/  SHF.R.S32.HI R10, RZ, 0x1f, R5 ;  /* 0x0000001fff0a7819 */ /* 0x000fe20000011405 */
[----:B------:R-:W-:Y:S01]  /*0360*/  NOP ;  /* 0x0000000000007918 */ /* 0x000fe20000000000 */
[----:B------:R-:W-:Y:S01]  /*0370*/  LOP3.LUT R8, R8, 0xffffff80, RZ, 0xc0, !PT ;  /* 0xffffff8008087812 */ /* 0x000fe200078ec0ff */
[----:B------:R-:W2:Y:S01]  /*0380*/  LDC R14, c[0x0][0x140] ;  /* 0x00005000ff0e7b82 */ /* 0x000ea20000000800 */
[----:B------:R-:W-:Y:S01]  /*0390*/  LEA.HI R10, R10, R5, RZ, 0x2 ;  /* 0x000000050a0a7211 */ /* 0x000fe200078f10ff */
[----:B------:R-:W-:-:S02]  /*03a0*/  NOP ;  /* 0x0000000000007918 */ /* 0x000fc40000000000 */
[----:B------:R-:W-:Y:S01]  /*03b0*/  IMAD.IADD R8, R97, 0x1, -R8 ;  /* 0x0000000161087824 */ /* 0x000fe200078e0a08 */
[----:B------:R-:W-:-:S03]  /*03c0*/  LOP3.LUT R10, R10, 0x3ffffffc, RZ, 0xc0, !PT ;  /* 0x3ffffffc0a0a7812 */ /* 0x000fc600078ec0ff */
[----:B------:R-:W3:Y:S01]  /*03d0*/  LDC R12, c[0x0][0x144] ;  /* 0x00005100ff0c7b82 */ /* 0x000ee20000000800 */
[----:B------:R-:W-:Y:S01]  /*03e0*/  SHF.R.S32.HI R7, RZ, 0x1f, R8 ;  /* 0x0000001fff077819 */ /* 0x000fe20000011408 */
[----:B------:R-:W-:Y:S01]  /*03f0*/  IMAD.IADD R10, R5, 0x1, -R10 ;  /* 0x00000001050a7824 */ /* 0x000fe200078e0a0a */
[----:B------:R-:W-:Y:S02]  /*0400*/  LOP3.LUT P2, RZ, R8, 0x7, RZ, 0xc0, !PT ;  /* 0x0000000708ff7812 */ /* 0x000fe4000784c0ff */
[----:B------:R-:W-:Y:S01]  /*0410*/  LEA.HI R7, R7, R8, RZ, 0x3 ;  /* 0x0000000807077211 */ /* 0x000fe200078f18ff */
[----:B------:R-:W-:Y:S01]  /*0420*/  VIADD R8, R2, 0xffffffff ;  /* 0xffffffff02087836 */ /* 0x000fe20000000000 */
[----:B-----5:R-:W-:Y:S02]  /*0430*/  ISETP.NE.OR P0, PT, R0, RZ, !P0 ;  /* 0x000000ff0000720c */ /* 0x020fe40004705670 */
[--C-:B------:R-:W-:Y:S02]  /*0440*/  SHF.R.S32.HI R0, RZ, 0x3, R7.reuse ;  /* 0x00000003ff007819 */ /* 0x100fe40000011407 */
[----:B------:R-:W-:-:S02]  /*0450*/  SHF.R.S32.HI R7, RZ, 0x1f, R7 ;  /* 0x0000001fff077819 */ /* 0x000fc40000011407 */
[----:B0-----:R-:W-:Y:S02]  /*0460*/  I2FP.F32.U32 R11, UR8 ;  /* 0x00000008000b7c45 */ /* 0x001fe40008201000 */
[----:B------:R-:W-:Y:S02]  /*0470*/  LEA.HI R7, R7, R0, RZ, 0x2 ;  /* 0x0000000007077211 */ /* 0x000fe400078f10ff */
[----:B--2---:R-:W-:Y:S02]  /*0480*/  ISETP.EQ.U32.AND P3, PT, R14, 0x1, PT ;  /* 0x000000010e00780c */ /* 0x004fe40003f62070 */
[----:B-1----:R-:W-:Y:S01]  /*0490*/  I2FP.F32.U32 R9, R4 ;  /* 0x0000000400097245 */ /* 0x002fe20000201000 */
[----:B------:R-:W-:Y:S01]  /*04a0*/  VOTEU.ALL UP0, P0 ;  /* 0x00000000003f7886 */ /* 0x000fe20000000000 */
[----:B------:R-:W-:Y:S01]  /*04b0*/  LOP3.LUT R7, R7, 0xfffffffc, RZ, 0xc0, !PT ;  /* 0xfffffffc07077812 */ /* 0x000fe200078ec0ff */
[----:B------:R-:W-:Y:S01]  /*04c0*/  VOTEU.ALL UP1, P0 ;  /* 0x00000000003f7886 */ /* 0x000fe20000020000 */
[----:B------:R-:W-:Y:S01]  /*04d0*/  ISETP.GE.U32.AND P5, PT, R8, 0x2, PT ;  /* 0x000000020800780c */ /* 0x000fe20003fa6070 */
[----:B------:R-:W-:Y:S01]  /*04e0*/  FMUL R13, R9, UR4 ;  /* 0x00000004090d7c20 */ /* 0x000fe20008400000 */
[----:B------:R-:W0:Y:S01]  /*04f0*/  @!UP0 S2UR UR7, SR_CgaCtaId ;  /* 0x00000000000789c3 */ /* 0x000e220000008800 */
[----:B------:R-:W-:Y:S01]  /*0500*/  ULDC UR4, c[0x0][0x150] ;  /* 0x0000540000047ab9 */ /* 0x000fe20000000800 */
[----:B------:R-:W-:-:S02]  /*0510*/  IMAD.IADD R7, R0, 0x1, -R7 ;  /* 0x0000000100077824 */ /* 0x000fc400078e0a07 */
[----:B------:R-:W-:Y:S01]  /*0520*/  FMUL R11, R11, UR4 ;  /* 0x000000040b0b7c20 */ /* 0x000fe20008400000 */
[----:B------:R-:W-:Y:S01]  /*0530*/  SHF.R.S32.HI R0, RZ, 0x1f, R3 ;  /* 0x0000001fff007819 */ /* 0x000fe20000011403 */
[----:B------:R-:W1:Y:S01]  /*0540*/  F2I.U32.TRUNC.NTZ R13, R13 ;  /* 0x0000000d000d7305 */ /* 0x000e62000020f000 */
[----:B------:R-:W-:Y:S01]  /*0550*/  IMAD R7, R10, 0x4, R7 ;  /* 0x000000040a077824 */ /* 0x000fe200078e0207 */
[----:B------:R-:W-:Y:S01]  /*0560*/  UMOV UR4, 0x20 ;  /* 0x0000002000047882 */ /* 0x000fe20000000000 */
[----:B------:R-:W2:Y:S01]  /*0570*/  LDC R9, c[0x0][0x148] ;  /* 0x00005200ff097b82 */ /* 0x000ea20000000800 */
[----:B------:R-:W-:Y:S01]  /*0580*/  LEA.HI R0, R0, R3, RZ, 0x2 ;  /* 0x0000000300007211 */ /* 0x000fe200078f10ff */
[----:B------:R-:W-:Y:S01]  /*0590*/  IMAD.SHL.U32 R10, R7, 0x4, RZ ;  /* 0x00000004070a7824 */ /* 0x000fe200078e00ff */
[----:B------:R-:W-:Y:S01]  /*05a0*/  @!UP0 UMOV UR6, 0x400 ;  /* 0x0000040000068882 */ /* 0x000fe20000000000 */
[----:B------:R-:W-:-:S04]  /*05b0*/  @!UP0 UIADD3 UR4, -UR4, 0x100000, URZ ;  /* 0x0010000004048890 */ /* 0x000fc8000fffe13f */
[----:B------:R-:W-:Y:S02]  /*05c0*/  @!UP0 USHF.L.U32 UR5, UR4, 0xb, URZ ;  /* 0x0000000b04058899 */ /* 0x000fe4000800063f */
[----:B------:R-:W-:Y:S01]  /*05d0*/  @!UP0 USHF.L.U32 UR4, UR4, 0x1, URZ ;  /* 0x0000000104048899 */ /* 0x000fe2000800063f */
[----:B------:R-:W5:Y:S01]  /*05e0*/  F2I.U32.TRUNC.NTZ R11, R11 ;  /* 0x0000000b000b7305 */ /* 0x000f62000020f000 */
[----:B------:R-:W-:Y:S02]  /*05f0*/  LOP3.LUT R0, R0, 0xfffffffc, RZ, 0xc0, !PT ;  /* 0xfffffffc00007812 */ /* 0x000fe400078ec0ff */
[----:B------:R-:W-:-:S03]  /*0600*/  LOP3.LUT R19, R7, 0xc, R10, 0x78, !PT ;  /* 0x0000000c07137812 */ /* 0x000fc600078e780a */
[----:B------:R-:W-:Y:S02]  /*0610*/  IMAD.IADD R3, R3, 0x1, -R0 ;  /* 0x0000000103037824 */ /* 0x000fe400078e0a00 */
[----:B-1----:R-:W-:Y:S01]  /*0620*/  IMAD.MOV R20, RZ, RZ, -R13 ;  /* 0x000000ffff147224 */ /* 0x002fe200078e0a0d */
[----:B0-----:R-:W-:Y:S02]  /*0630*/  @!UP0 ULEA UR6, UR7, UR6, 0x18 ;  /* 0x0000000607068291 */ /* 0x001fe4000f8ec03f */
[----:B------:R-:W-:Y:S01]  /*0640*/  ISETP.NE.AND P1, PT, R3, 0x3, PT ;  /* 0x000000030300780c */ /* 0x000fe20003f25270 */
[----:B------:R-:W-:Y:S01]  /*0650*/  VOTEU.ALL UP0, P0 ;  /* 0x00000000003f7886 */ /* 0x000fe20000000000 */
[----:B------:R-:W-:Y:S01]  /*0660*/  ISETP.LT.U32.AND P0, PT, R19, 0x2, !P2 ;  /* 0x000000021300780c */ /* 0x000fe20005701070 */
[----:B-----5:R-:W-:Y:S01]  /*0670*/  IMAD.MOV R11, RZ, RZ, -R11 ;  /* 0x000000ffff0b7224 */ /* 0x020fe200078e0a0b */
[----:B------:R-:W-:Y:S02]  /*0680*/  ISETP.EQ.OR P1, PT, R3, RZ, !P1 ;  /* 0x000000ff0300720c */ /* 0x000fe40004f22670 */
[C---:B------:R-:W-:Y:S01]  /*0690*/  ISETP.NE.AND P2, PT, R2.reuse, RZ, PT ;  /* 0x000000ff0200720c */ /* 0x040fe20003f45270 */
[----:B--2---:R-:W-:Y:S01]  /*06a0*/  IMAD R0, R9, R20, R4 ;  /* 0x0000001409007224 */ /* 0x004fe200078e0204 */
[----:B------:R-:W-:Y:S01]  /*06b0*/  ISETP.EQ.AND P1, PT, R2, RZ, P1 ;  /* 0x000000ff0200720c */ /* 0x000fe20000f22270 */
[----:B---3--:R-:W-:Y:S01]  /*06c0*/  IMAD R7, R12, R11, UR8 ;  /* 0x000000080c077e24 */ /* 0x008fe2000f8e020b */
[----:B------:R-:W0:Y:S02]  /*06d0*/  FENCE.VIEW.ASYNC.S ;  /* 0x00000000000073c6 */ /* 0x000e240000000000 */
[----:B0-----:R0:W1:Y:S01]  /*06e0*/  @!UP0 SYNCS.EXCH.64 URZ, [UR6+0x60], UR4 ;  /* 0x00006004063f85b2 */ /* 0x0010620008000100 */
[----:B------:R-:W-:-:S02]  /*06f0*/  ISETP.NE.AND P4, PT, R0, R19, PT ;  /* 0x000000130000720c */ /* 0x000fc40003f85270 */
[----:B------:R-:W-:Y:S02]  /*0700*/  SEL R18, RZ, 0x1, !P1 ;  /* 0x00000001ff127807 */ /* 0x000fe40004800000 */
[----:B------:R-:W-:Y:S02]  /*0710*/  ISETP.EQ.OR P4, PT, R7, RZ, !P4 ;  /* 0x000000ff0700720c */ /* 0x000fe40006782670 */
[----:B------:R-:W-:Y:S02]  /*0720*/  LOP3.LUT R0, R97, 0x7f, RZ, 0xc0, !PT ;  /* 0x0000007f61007812 */ /* 0x000fe400078ec0ff */
[----:B------:R-:W-:Y:S02]  /*0730*/  PLOP3.LUT P0, PT, P0, P4, PT, 0x80, 0x0 ;  /* 0x000000000000781c */ /* 0x000fe40000709070 */
[----:B------:R-:W-:Y:S02]  /*0740*/  SEL R18, R18, 0x2, P5 ;  /* 0x0000000212127807 */ /* 0x000fe40002800000 */
[----:B------:R-:W-:Y:S01]  /*0750*/  P2R R114, PR, RZ, 0x1 ;  /* 0x00000001ff727803 */ /* 0x000fe20000000000 */
[----:B------:R0:W2:Y:S01]  /*0760*/  @!UP1 SYNCS.EXCH.64 URZ, [UR6+0x68], UR4 ;  /* 0x00006804063f95b2 */ /* 0x0000a20008000100 */
[----:B------:R-:W-:Y:S01]  /*0770*/  NOP ;  /* 0x0000000000007918 */ /* 0x000fe20000000000 */
[----:B------:R-:W-:Y:S06]  /*0780*/  @!P3 BRA `(.L_x_3) ;  /* 0x000000000008b947 */ /* 0x000fec0003800000 */
[----:B-12-4-:R-:W-:Y:S01]  /*0790*/  UCGABAR_ARV ;  /* 0x00000000000079c7 */ /* 0x016fe20008000000 */
[----:B------:R-:W-:Y:S05]  /*07a0*/  BRA `(.L_x_4) ;  /* 0x0000000000047947 */ /* 0x000fea0003800000 */
.L_x_3:
[----:B-12-4-:R-:W-:Y:S01]  /*07b0*/  NOP ;  /* 0x0000000000007918 */ /* 0x016fe20000000000 */
.L_x_4:
[----:B------:R-:W1:Y:S01]  /*07c0*/  LDC R2, c[0x0][0x65c] ;  /* 0x00019700ff027b82 */ /* 0x000e620000000800 */
[----:B------:R-:W-:Y:S01]  /*07d0*/  LOP3.LUT R5, R5, 0xffffefff, RZ, 0xc0, !PT ;  /* 0xffffefff05057812 */ /* 0x000fe200078ec0ff */
[----:B------:R-:W-:Y:S02]  /*07e0*/  IMAD.U32 R10, RZ, RZ, UR8 ;  /* 0x00000008ff0a7e24 */ /* 0x000fe4000f8e00ff */
[----:B------:R-:W-:Y:S01]  /*07f0*/  IMAD.MOV.U32 R11, RZ, RZ, RZ ;  /* 0x000000ffff0b7224 */ /* 0x000fe200078e00ff */
[----:B-1----:R-:W-:-:S13]  /*0800*/  ISETP.NE.AND P1, PT, R2, 0x1, PT ;  /* 0x000000010200780c */ /* 0x002fda0003f25270 */
[----:B------:R-:W1:Y:S01]  /*0810*/  @P1 LDC R17, c[0x0][0x10] ;  /* 0x00000400ff111b82 */ /* 0x000e620000000800 */
[----:B------:R-:W-:Y:S01]  /*0820*/  @P1 LOP3.LUT R5, R5, 0x1000, RZ, 0xfc, !PT ;  /* 0x0000100005051812 */ /* 0x000fe200078efcff */
[----:B------:R-:W-:Y:S02]  /*0830*/  @P1 IMAD.MOV.U32 R5, RZ, RZ, RZ ;  /* 0x000000ffff051224 */ /* 0x000fe400078e00ff */
[----:B------:R-:W-:-:S04]  /*0840*/  @P1 IMAD.MOV.U32 R15, RZ, RZ, RZ ;  /* 0x000000ffff0f1224 */ /* 0x000fc800078e00ff */
[----:B------:R-:W2:Y:S01]  /*0850*/  @!P1 LDC R13, c[0x0][0xc] ;  /* 0x00000300ff0d9b82 */ /* 0x000ea20000000800 */
[----:B0-----:R-:W-:Y:S01]  /*0860*/  ULDC UR4, c[0x0][0xc] ;  /* 0x0000030000047ab9 */ /* 0x001fe20000000800 */
[----:B------:R-:W-:Y:S01]  /*0870*/  ULDC UR5, c[0x0][0x10] ;  /* 0x0000040000057ab9 */ /* 0x000fe20000000800 */
[----:B------:R-:W-:Y:S01]  /*0880*/  ULDC UR6, c[0x0][0x14] ;  /* 0x0000050000067ab9 */ /* 0x000fe20000000800 */
[----:B------:R-:W-:-:S04]  /*0890*/  UIMAD.WIDE.U32 UR4, UR4, UR5, URZ ;  /* 0x00000005040472a5 */ /* 0x000fc8000f8e003f */
[----:B------:R-:W-:Y:S02]  /*08a0*/  UIMAD.WIDE.U32 UR38, UR4, UR6, URZ ;  /* 0x00000006042672a5 */ /* 0x000fe4000f8e003f */
[----:B------:R-:W-:-:S04]  /*08b0*/  UIMAD UR41, UR5, UR6, URZ ;  /* 0x00000006052972a4 */ /* 0x000fc8000f8e023f */
[----:B------:R-:W-:Y:S01]  /*08c0*/  UIADD3 UR41, UR39, UR41, URZ ;  /* 0x0000002927297290 */ /* 0x000fe2000fffe03f */
[----:B-1----:R-:W-:-:S04]  /*08d0*/  @P1 IMAD.WIDE.U32 R16, R17, UR8, R4 ;  /* 0x0000000811101c25 */ /* 0x002fc8000f8e0004 */
[----:B------:R-:W-:Y:S02]  /*08e0*/  @P1 IMAD.IADD R17, R17, 0x1, R15 ;  /* 0x0000000111111824 */ /* 0x000fe400078e020f */
[----:B--2---:R-:W-:-:S04]  /*08f0*/  @!P1 IMAD.WIDE.U32 R10, R4, R13, R10 ;  /* 0x0000000d040a9225 */ /* 0x004fc800078e000a */
[----:B------:R-:W-:Y:S02]  /*0900*/  @!P1 IMAD.MOV.U32 R16, RZ, RZ, R10 ;  /* 0x000000ffff109224 */ /* 0x000fe400078e000a */
[----:B------:R-:W-:Y:S01]  /*0910*/  @!P1 IMAD.MOV.U32 R17, RZ, RZ, R11 ;  /* 0x000000ffff119224 */ /* 0x000fe200078e000b */
[----:B------:R-:W-:Y:S06]  /*0920*/  @!P3 BRA `(.L_x_5) ;  /* 0x00000000000cb947 */ /* 0x000fec0003800000 */
[----:B------:R-:W-:Y:S01]  /*0930*/  UCGABAR_WAIT ;  /* 0x0000000000007dc7 */ /* 0x000fe20008000000 */
[----:B------:R-:W-:Y:S01]  /*0940*/  CCTL.IVALL ;  /* 0x00000000ff00798f */ /* 0x000fe20002000000 */
[----:B------:R-:W-:Y:S05]  /*0950*/  BRA `(.L_x_6) ;  /* 0x0000000000047947 */ /* 0x000fea0003800000 */
.L_x_5:
[----:B------:R-:W-:Y:S06]  /*0960*/  BAR.SYNC.DEFER_BLOCKING 0x0 ;  /* 0x0000000000007b1d */ /* 0x000fec0000010000 */
.L_x_6:
[----:B------:R-:W-:Y:S05]  /*0970*/  @!P2 BRA `(.L_x_7) ;  /* 0x000000700078a947 */ /* 0x000fea0003800000 */
[----:B------:R-:W-:-:S13]  /*0980*/  ISETP.GT.U32.AND P0, PT, R8, 0x1, PT ;  /* 0x000000010800780c */ /* 0x000fda0003f04070 */
[----:B------:R-:W-:Y:S05]  /*0990*/  @P0 EXIT ;  /* 0x000000000000094d */ /* 0x000fea0003800000 */
[----:B------:R-:W-:Y:S01]  /*09a0*/  ULDC.64 UR4, c[0x0][0x650] ;  /* 0x0001940000047ab9 */ /* 0x000fe20000000a00 */
[----:B------:R-:W-:Y:S01]  /*09b0*/  PRMT R3, RZ, 0x7610, R3 ;  /* 0x00007610ff037816 */ /* 0x000fe20000000003 */
[----:B------:R-:W-:Y:S01]  /*09c0*/  IMAD.MOV.U32 R109, RZ, RZ, -0x1 ;  /* 0xffffffffff6d7424 */ /* 0x000fe200078e00ff */
[----:B------:R-:W-:Y:S01]  /*09d0*/  ISETP.GE.U32.AND P0, PT, R16, UR4, PT ;  /* 0x0000000410007c0c */ /* 0x000fe2000bf06070 */
[----:B------:R-:W-:Y:S02]  /*09e0*/  IMAD.MOV.U32 R102, RZ, RZ, -0x1 ;  /* 0xffffffffff667424 */ /* 0x000fe400078e00ff */
[----:B------:R-:W-:Y:S01]  /*09f0*/  IMAD.MOV.U32 R23, RZ, RZ, -0x1 ;  /* 0xffffffffff177424 */ /* 0x000fe200078e00ff */
[----:B------:R-:W-:-:S13]  /*0a00*/  ISETP.GE.U32.AND.EX P0, PT, R17, UR5, PT, P0 ;  /* 0x0000000511007c0c */ /* 0x000fda000bf06100 */
[----:B------:R-:W-:Y:S05]  /*0a10*/  @P0 BRA `(.L_x_8) ;  /* 0x00000004002c0947 */ /* 0x000fea0003800000 */
[----:B------:R-:W0:Y:S01]  /*0a20*/  LDC.64 R22, c[0x0][0x628] ;  /* 0x00018a00ff167b82 */ /* 0x000e220000000a00 */
[----:B------:R-:W-:Y:S02]  /*0a30*/  IMAD.MOV.U32 R10, RZ, RZ, R16 ;  /* 0x000000ffff0a7224 */ /* 0x000fe400078e0010 */
[----:B------:R-:W-:-:S05]  /*0a40*/  IMAD.MOV.U32 R11, RZ, RZ, R17 ;  /* 0x000000ffff0b7224 */ /* 0x000fca00078e0011 */
[----:B------:R-:W1:Y:S08]  /*0a50*/  LDC R8, c[0x0][0x630] ;  /* 0x00018c00ff087b82 */ /* 0x000e700000000800 */
[----:B------:R-:W2:Y:S01]  /*0a60*/  LDC.64 R24, c[0x0][0x620] ;  /* 0x00018800ff187b82 */ /* 0x000ea20000000a00 */
[----:B0-----:R-:W-:-:S04]  /*0a70*/  ISETP.NE.U32.AND P0, PT, R22, RZ, PT ;  /* 0x000000ff1600720c */ /* 0x001fc80003f05070 */
[----:B------:R-:W-:-:S13]  /*0a80*/  ISETP.NE.AND.EX P0, PT, R23, RZ, PT, P0 ;  /* 0x000000ff1700720c */ /* 0x000fda0003f05300 */
[----:B-12---:R-:W-:Y:S05]  /*0a90*/  @!P0 BRA `(.L_x_9) ;  /* 0x0000000000288947 */ /* 0x006fea0003800000 */
[----:B------:R-:W0:Y:S02]  /*0aa0*/  LDC R3, c[0x0][0x634] ;  /* 0x00018d00ff037b82 */ /* 0x000e240000000800 */
[----:B0-----:R-:W-:-:S05]  /*0ab0*/  IADD3 R3, P0, R16, R3, RZ ;  /* 0x0000000310037210 */ /* 0x001fca0007f1e0ff */
[----:B------:R-:W-:-:S04]  /*0ac0*/  IMAD.X R21, RZ, RZ, R17, P0 ;  /* 0x000000ffff157224 */ /* 0x000fc800000e0611 */
[----:B------:R-:W-:-:S04]  /*0ad0*/  IMAD.WIDE.U32 R10, R21, R22, RZ ;  /* 0x00000016150a7225 */ /* 0x000fc800078e00ff */
[----:B------:R-:W-:-:S04]  /*0ae0*/  IMAD.WIDE.U32 R12, P0, R3, R23, R10 ;  /* 0x00000017030c7225 */ /* 0x000fc8000780000a */
[----:B------:R-:W-:-:S04]  /*0af0*/  IMAD.WIDE.U32 R10, R3, R22, RZ ;  /* 0x00000016030a7225 */ /* 0x000fc800078e00ff */
[----:B------:R-:W-:Y:S01]  /*0b00*/  IMAD.X R15, RZ, RZ, RZ, P0 ;  /* 0x000000ffff0f7224 */ /* 0x000fe200000e06ff */
[----:B------:R-:W-:Y:S01]  /*0b10*/  IADD3 RZ, P0, R11, R12, RZ ;  /* 0x0000000c0bff7210 */ /* 0x000fe20007f1e0ff */
[----:B------:R-:W-:-:S04]  /*0b20*/  IMAD.MOV.U32 R14, RZ, RZ, R13 ;  /* 0x000000ffff0e7224 */ /* 0x000fc800078e000d */
[----:B------:R-:W-:-:S08]  /*0b30*/  IMAD.WIDE.U32.X R10, R21, R23, R14, P0 ;  /* 0x00000017150a7225 */ /* 0x000fd000000e040e */
.L_x_9:
[----:B------:R-:W0:Y:S01]  /*0b40*/  LDC.64 R28, c[0x0][0x640] ;  /* 0x00019000ff1c7b82 */ /* 0x000e220000000a00 */
[-CC-:B------:R-:W-:Y:S01]  /*0b50*/  SHF.R.U64 R27, R10, R8.reuse, R11.reuse ;  /* 0x000000080a1b7219 */ /* 0x180fe2000000120b */
[----:B------:R-:W-:Y:S01]  /*0b60*/  IMAD.MOV.U32 R23, RZ, RZ, 0x1 ;  /* 0x00000001ff177424 */ /* 0x000fe200078e00ff */
[----:B------:R-:W-:Y:S02]  /*0b70*/  SHF.R.U32.HI R3, RZ, R8, R11 ;  /* 0x00000008ff037219 */ /* 0x000fe4000001160b */
[----:B------:R-:W-:-:S03]  /*0b80*/  IADD3 R5, P0, RZ, -R27, RZ ;  /* 0x8000001bff057210 */ /* 0x000fc60007f1e0ff */
[----:B------:R-:W1:Y:S02]  /*0b90*/  LDC R12, c[0x0][0x618] ;  /* 0x00018600ff0c7b82 */ /* 0x000e640000000800 */
[----:B------:R-:W-:Y:S02]  /*0ba0*/  IMAD.X R3, RZ, RZ, ~R3, P0 ;  /* 0x000000ffff037224 */ /* 0x000fe400000e0e03 */
[----:B------:R-:W-:-:S04]  /*0bb0*/  IMAD.WIDE.U32 R10, R5, R24, R16 ;  /* 0x00000018050a7225 */ /* 0x000fc800078e0010 */
[----:B------:R-:W2:Y:S01]  /*0bc0*/  LDC R22, c[0x0][0x608] ;  /* 0x00018200ff167b82 */ /* 0x000ea20000000800 */
[----:B------:R-:W-:Y:S02]  /*0bd0*/  IMAD R8, R3, R24, RZ ;  /* 0x0000001803087224 */ /* 0x000fe400078e02ff */
[----:B------:R-:W-:Y:S02]  /*0be0*/  IMAD.MOV.U32 R3, RZ, RZ, -0x1 ;  /* 0xffffffffff037424 */ /* 0x000fe400078e00ff */
[----:B------:R-:W-:-:S03]  /*0bf0*/  IMAD R5, R5, R25, R8 ;  /* 0x0000001905057224 */ /* 0x000fc600078e0208 */
[----:B------:R-:W3:Y:S01]  /*0c00*/  LDC R26, c[0x0][0x658] ;  /* 0x00019600ff1a7b82 */ /* 0x000ee20000000800 */
[----:B------:R-:W-:Y:S01]  /*0c10*/  IMAD.IADD R5, R11, 0x1, R5 ;  /* 0x000000010b057824 */ /* 0x000fe200078e0205 */
[----:B0-----:R-:W-:-:S04]  /*0c20*/  ISETP.NE.U32.AND P0, PT, R28, RZ, PT ;  /* 0x000000ff1c00720c */ /* 0x001fc80003f05070 */
[----:B------:R-:W-:Y:S02]  /*0c30*/  ISETP.NE.AND.EX P0, PT, R29, RZ, PT, P0 ;  /* 0x000000ff1d00720c */ /* 0x000fe40003f05300 */
[----:B------:R-:W0:Y:S01]  /*0c40*/  LDC R24, c[0x0][0x600] ;  /* 0x00018000ff187b82 */ /* 0x000e220000000800 */
[-CC-:B-1----:R-:W-:Y:S02]  /*0c50*/  SHF.R.U64 R14, R10, R12.reuse, R5.reuse ;  /* 0x0000000c0a0e7219 */ /* 0x182fe40000001205 */
[----:B------:R-:W-:-:S05]  /*0c60*/  SHF.R.U32.HI R5, RZ, R12, R5 ;  /* 0x0000000cff057219 */ /* 0x000fca0000011605 */
[----:B------:R-:W1:Y:S01]  /*0c70*/  LDC R15, c[0x0][0x648] ;  /* 0x00019200ff0f7b82 */ /* 0x000e620000000800 */
[-CC-:B--2---:R-:W-:Y:S02]  /*0c80*/  SHF.R.U64 R31, R14, R22.reuse, R5.reuse ;  /* 0x000000160e1f7219 */ /* 0x184fe40000001205 */
[----:B------:R-:W-:Y:S01]  /*0c90*/  SHF.R.U32.HI R5, RZ, R22, R5 ;  /* 0x00000016ff057219 */ /* 0x000fe20000011605 */
[----:B------:R-:W-:-:S04]  /*0ca0*/  IMAD R22, R9, R20, R4 ;  /* 0x0000001409167224 */ /* 0x000fc800078e0204 */
[----:B------:R-:W2:Y:S01]  /*0cb0*/  LDC R21, c[0x0][0x638] ;  /* 0x00018e00ff157b82 */ /* 0x000ea20000000800 */
[-CC-:B---3--:R-:W-:Y:S02]  /*0cc0*/  SHF.R.U64 R20, R31, R26.reuse, R5.reuse ;  /* 0x0000001a1f147219 */ /* 0x188fe40000001205 */
[-C--:B------:R-:W-:Y:S02]  /*0cd0*/  SHF.L.U32 R3, R3, R26.reuse, RZ ;  /* 0x0000001a03037219 */ /* 0x080fe400000006ff */
[----:B------:R-:W-:Y:S01]  /*0ce0*/  SHF.R.U32.HI R5, RZ, R26, R5 ;  /* 0x0000001aff057219 */ /* 0x000fe20000011605 */
[----:B------:R-:W-:Y:S01]  /*0cf0*/  IMAD.MOV.U32 R4, RZ, RZ, R20 ;  /* 0x000000ffff047224 */ /* 0x000fe200078e0014 */
[----:B------:R-:W-:Y:S01]  /*0d00*/  LOP3.LUT R12, RZ, R3, RZ, 0x33, !PT ;  /* 0x00000003ff0c7212 */ /* 0x000fe200078e33ff */
[----:B------:R-:W3:Y:S01]  /*0d10*/  LDC R25, c[0x0][0x610] ;  /* 0x00018400ff197b82 */ /* 0x000ee20000000800 */
[----:B------:R-:W-:Y:S05]  /*0d20*/  @!P0 BRA `(.L_x_10) ;  /* 0x0000000000288947 */ /* 0x000fea0003800000 */
[----:B------:R-:W4:Y:S02]  /*0d30*/  LDC R3, c[0x0][0x64c] ;  /* 0x00019300ff037b82 */ /* 0x000f240000000800 */
[----:B----4-:R-:W-:-:S05]  /*0d40*/  IADD3 R3, P0, R20, R3, RZ ;  /* 0x0000000314037210 */ /* 0x010fca0007f1e0ff */
        /* <DEDUP_REMOVED lines=8> */
.L_x_10:
[----:B-1----:R-:W-:Y:S01]  /*0dd0*/  SHF.R.U64 R4, R4, R15, R5 ;  /* 0x0000000f04047219 */ /* 0x002fe20000001205 */
[----:B0-----:R-:W-:Y:S01]  /*0de0*/  VIADD R5, R24, 0xffffffff ;  /* 0xffffffff18057836 */ /* 0x001fe20000000000 */
[----:B------:R-:W-:Y:S01]  /*0df0*/  SHF.L.U32 R3, R23, R26, RZ ;  /* 0x0000001a17037219 */ /* 0x000fe200000006ff */
[----:B------:R-:W-:Y:S01]  /*0e00*/  IMAD.MOV.U32 R23, RZ, RZ, R27 ;  /* 0x000000ffff177224 */ /* 0x000fe200078e001b */
[----:B------:R-:W-:Y:S01]  /*0e10*/  LOP3.LUT R12, R31, R12, RZ, 0xc0, !PT ;  /* 0x0000000c1f0c7212 */ /* 0x000fe200078ec0ff */
[----:B------:R-:W-:Y:S01]  /*0e20*/  IMAD.MOV R8, RZ, RZ, -R4 ;  /* 0x000000ffff087224 */ /* 0x000fe200078e0a04 */
[----:B------:R-:W-:-:S03]  /*0e30*/  SEL R7, R7, R22, !P1 ;  /* 0x0000001607077207 */ /* 0x000fc60004800000 */
[----:B------:R-:W-:Y:S01]  /*0e40*/  IMAD R12, R3, R4, R12 ;  /* 0x00000004030c7224 */ /* 0x000fe200078e020c */
[----:B------:R-:W-:Y:S01]  /*0e50*/  LOP3.LUT R4, R14, R5, RZ, 0xc0, !PT ;  /* 0x000000050e047212 */ /* 0x000fe200078ec0ff */
[----:B--2---:R-:W-:Y:S02]  /*0e60*/  IMAD R3, R8, R21, R20 ;  /* 0x0000001508037224 */ /* 0x004fe400078e0214 */
[----:B---3--:R-:W-:Y:S02]  /*0e70*/  IMAD R7, R12, R25, R7 ;  /* 0x000000190c077224 */ /* 0x008fe400078e0207 */
[----:B------:R-:W-:Y:S02]  /*0e80*/  IMAD.MOV.U32 R5, RZ, RZ, 0x1 ;  /* 0x00000001ff057424 */ /* 0x000fe400078e00ff */
[----:B------:R-:W-:-:S03]  /*0e90*/  IMAD R4, R3, R24, R4 ;  /* 0x0000001803047224 */ /* 0x000fc600078e0204 */
[----:B------:R-:W-:Y:S02]  /*0ea0*/  PRMT R3, R5, 0x7610, R3 ;  /* 0x0000761005037816 */ /* 0x000fe40000000003 */
[----:B------:R-:W-:Y:S02]  /*0eb0*/  SEL R102, R4, R7, !P1 ;  /* 0x0000000704667207 */ /* 0x000fe40004800000 */
[----:B------:R-:W-:-:S07]  /*0ec0*/  SEL R109, R7, R4, !P1 ;  /* 0x00000004076d7207 */ /* 0x000fce0004800000 */
.L_x_8:
[----:B------:R-:W-:-:S08]  /*0ed0*/  NOP ;  /* 0x0000000000007918 */ /* 0x000fd00000000000 */
[----:B------:R-:W0:Y:S02]  /*0ee0*/  USETMAXREG.TRY_ALLOC.CTAPOOL UP0, 0xe8 ;  /* 0x000000e8000079c8 */ /* 0x000e240008000600 */
[----:B0-----:R-:W-:-:S13]  /*0ef0*/  PLOP3.LUT P0, PT, PT, PT, UP0, 0x80, 0x0 ;  /* 0x000000000000781c */ /* 0x001fda0003f0f008 */
[----:B------:R-:W-:Y:S05]  /*0f00*/  @!P0 BRA `(.L_x_8) ;  /* 0xfffffffc00f08947 */ /* 0x000fea000383ffff */
[----:B------:R-:W-:Y:S01]  /*0f10*/  ULDC.64 UR4, c[0x0][0x598] ;  /* 0x0001660000047ab9 */ /* 0x000fe20000000a00 */
[----:B------:R-:W-:Y:S01]  /*0f20*/  ULDC.64 UR36, c[0x0][0x208] ;  /* 0x0000820000247ab9 */ /* 0x000fe20000000a00 */
[----:B------:R-:W-:-:S04]  /*0f30*/  ISETP.NE.U32.AND P0, PT, RZ, UR4, PT ;  /* 0x00000004ff007c0c */ /* 0x000fc8000bf05070 */
[----:B------:R-:W-:-:S13]  /*0f40*/  ISETP.NE.AND.EX P0, PT, RZ, UR5, PT, P0 ;  /* 0x00000005ff007c0c */ /* 0x000fda000bf05300 */
[----:B------:R-:W-:Y:S05]  /*0f50*/  @!P0 BRA `(.L_x_11) ;  /* 0x00000000001c8947 */ /* 0x000fea0003800000 */
[----:B------:R-:W0:Y:S02]  /*0f60*/  LDC.64 R4, c[0x0][0x598] ;  /* 0x00016600ff047b82 */ /* 0x000e240000000a00 */
[----:B0-----:R-:W2:Y:S02]  /*0f70*/  LDG.E.64 R4, desc[UR36][R4.64] ;  /* 0x0000002404047981 */ /* 0x001ea4000c1e1b00 */
[----:B--2---:R-:W-:-:S04]  /*0f80*/  ISETP.NE.U32.AND P0, PT, R4, RZ, PT ;  /* 0x000000ff0400720c */ /* 0x004fc80003f05070 */
[----:B------:R-:W-:-:S13]  /*0f90*/  ISETP.NE.AND.EX P0, PT, R5, RZ, PT, P0 ;  /* 0x000000ff0500720c */ /* 0x000fda0003f05300 */
[----:B------:R-:W-:Y:S05]  /*0fa0*/  @!P0 BRA `(.L_x_11) ;  /* 0x0000000000088947 */ /* 0x000fea0003800000 */
[----:B------:R0:W5:Y:S01]  /*0fb0*/  LD.E R22, desc[UR36][R4.64] ;  /* 0x0000002404167980 */ /* 0x000162000c101900 */
[----:B------:R-:W-:Y:S05]  /*0fc0*/  BRA `(.L_x_12) ;  /* 0x0000000000247947 */ /* 0x000fea0003800000 */
.L_x_11:
[----:B------:R-:W-:Y:S02]  /*0fd0*/  ULDC.64 UR4, c[0x0][0x588] ;  /* 0x0001620000047ab9 */ /* 0x000fe40000000a00 */
[----:B------:R-:W-:-:S04]  /*0fe0*/  ISETP.NE.U32.AND P0, PT, RZ, UR4, PT ;  /* 0x00000004ff007c0c */ /* 0x000fc8000bf05070 */
[----:B------:R-:W-:-:S13]  /*0ff0*/  ISETP.NE.AND.EX P0, PT, RZ, UR5, PT, P0 ;  /* 0x00000005ff007c0c */ /* 0x000fda000bf05300 */
[----:B------:R-:W-:Y:S05]  /*1000*/  @!P0 BRA `(.L_x_13) ;  /* 0x00000000000c8947 */ /* 0x000fea0003800000 */
[----:B------:R-:W0:Y:S02]  /*1010*/  LDC.64 R4, c[0x0][0x588] ;  /* 0x00016200ff047b82 */ /* 0x000e240000000a00 */
[----:B0-----:R1:W5:Y:S01]  /*1020*/  LDG.E R22, desc[UR36][R4.64] ;  /* 0x0000002404167981 */ /* 0x001362000c1e1900 */
[----:B------:R-:W-:Y:S05]  /*1030*/  BRA `(.L_x_12) ;  /* 0x0000000000087947 */ /* 0x000fea0003800000 */
.L_x_13:
[----:B------:R-:W-:Y:S02]  /*1040*/  ULDC UR4, c[0x0][0x580] ;  /* 0x0001600000047ab9 */ /* 0x000fe40000000800 */
[----:B------:R-:W-:-:S07]  /*1050*/  IMAD.U32 R22, RZ, RZ, UR4 ;  /* 0x00000004ff167e24 */ /* 0x000fce000f8e00ff */
.L_x_12:
[----:B------:R-:W-:Y:S02]  /*1060*/  ULDC.64 UR4, c[0x0][0x5a0] ;  /* 0x0001680000047ab9 */ /* 0x000fe40000000a00 */
[----:B------:R-:W-:-:S04]  /*1070*/  ISETP.NE.U32.AND P0, PT, RZ, UR4, PT ;  /* 0x00000004ff007c0c */ /* 0x000fc8000bf05070 */
[----:B------:R-:W-:-:S13]  /*1080*/  ISETP.NE.AND.EX P0, PT, RZ, UR5, PT, P0 ;  /* 0x00000005ff007c0c */ /* 0x000fda000bf05300 */
[----:B------:R-:W-:Y:S05]  /*1090*/  @!P0 BRA `(.L_x_14) ;  /* 0x00000000001c8947 */ /* 0x000fea0003800000 */
[----:B01----:R-:W0:Y:S02]  /*10a0*/  LDC.64 R4, c[0x0][0x5a0] ;  /* 0x00016800ff047b82 */ /* 0x003e240000000a00 */
[----:B0-----:R-:W2:Y:S02]  /*10b0*/  LDG.E.64 R4, desc[UR36][R4.64] ;  /* 0x0000002404047981 */ /* 0x001ea4000c1e1b00 */
[----:B--2---:R-:W-:-:S04]  /*10c0*/  ISETP.NE.U32.AND P0, PT, R4, RZ, PT ;  /* 0x000000ff0400720c */ /* 0x004fc80003f05070 */
[----:B------:R-:W-:-:S13]  /*10d0*/  ISETP.NE.AND.EX P0, PT, R5, RZ, PT, P0 ;  /* 0x000000ff0500720c */ /* 0x000fda0003f05300 */
[----:B------:R-:W-:Y:S05]  /*10e0*/  @!P0 BRA `(.L_x_14) ;  /* 0x0000000000088947 */ /* 0x000fea0003800000 */
[----:B------:R0:W5:Y:S01]  /*10f0*/  LD.E R90, desc[UR36][R4.64] ;  /* 0x00000024045a7980 */ /* 0x000162000c101900 */
[----:B------:R-:W-:Y:S05]  /*1100*/  BRA `(.L_x_15) ;  /* 0x0000000000247947 */ /* 0x000fea0003800000 */
.L_x_14:
[----:B------:R-:W-:Y:S02]  /*1110*/  ULDC.64 UR4, c[0x0][0x590] ;  /* 0x0001640000047ab9 */ /* 0x000fe40000000a00 */
[----:B------:R-:W-:-:S04]  /*1120*/  ISETP.NE.U32.AND P0, PT, RZ, UR4, PT ;  /* 0x00000004ff007c0c */ /* 0x000fc8000bf05070 */
[----:B------:R-:W-:-:S13]  /*1130*/  ISETP.NE.AND.EX P0, PT, RZ, UR5, PT, P0 ;  /* 0x00000005ff007c0c */ /* 0x000fda000bf05300 */
[----:B------:R-:W-:Y:S05]  /*1140*/  @!P0 BRA `(.L_x_16) ;  /* 0x00000000000c8947 */ /* 0x000fea0003800000 */
[----:B------:R-:W2:Y:S02]  /*1150*/  LDC.64 R90, c[0x0][0x590] ;  /* 0x00016400ff5a7b82 */ /* 0x000ea40000000a00 */
[----:B--2---:R2:W5:Y:S01]  /*1160*/  LDG.E R90, desc[UR36][R90.64] ;  /* 0x000000245a5a7981 */ /* 0x004562000c1e1900 */
[----:B------:R-:W-:Y:S05]  /*1170*/  BRA `(.L_x_15) ;  /* 0x0000000000087947 */ /* 0x000fea0003800000 */
.L_x_16:
[----:B------:R-:W-:Y:S02]  /*1180*/  ULDC UR4, c[0x0][0x584] ;  /* 0x0001610000047ab9 */ /* 0x000fe40000000800 */
[----:B------:R-:W-:-:S07]  /*1190*/  IMAD.U32 R90, RZ, RZ, UR4 ;  /* 0x00000004ff5a7e24 */ /* 0x000fce000f8e00ff */
.L_x_15:
[----:B------:R-:W-:-:S13]  /*11a0*/  LOP3.LUT P0, RZ, R3, 0xff, RZ, 0xc0, !PT ;  /* 0x000000ff03ff7812 */ /* 0x000fda000780c0ff */
[----:B------:R-:W-:Y:S05]  /*11b0*/  @!P0 EXIT ;  /* 0x000000000000894d */ /* 0x000fea0003800000 */
[----:B------:R-:W3:Y:S01]  /*11c0*/  LDC R92, c[0x0][0x658] ;  /* 0x00019600ff5c7b82 */ /* 0x000ee20000000800 */
[----:B------:R-:W-:Y:S01]  /*11d0*/  ULDC.64 UR6, c[0x0][0x288] ;  /* 0x0000a20000067ab9 */ /* 0x000fe20000000a00 */
[----:B------:R-:W-:Y:S01]  /*11e0*/  LOP3.LUT R6, R6, 0x1, RZ, 0xc0, !PT ;  /* 0x0000000106067812 */ /* 0x000fe200078ec0ff */
[----:B------:R-:W-:Y:S01]  /*11f0*/  UIADD3 UR4, UR7, 0x7f, URZ ;  /* 0x0000007f07047890 */ /* 0x000fe2000fffe03f */
[----:B------:R-:W-:Y:S01]  /*1200*/  SHF.R.U32.HI R3, RZ, 0x2, R97 ;  /* 0x00000002ff037819 */ /* 0x000fe20000011661 */
[----:B------:R-:W-:Y:S01]  /*1210*/  IMAD.MOV.U32 R7, RZ, RZ, -0x1 ;  /* 0xffffffffff077424 */ /* 0x000fe200078e00ff */
[----:B------:R-:W-:Y:S01]  /*1220*/  SHF.R.U32.HI R0, RZ, 0x1, R0 ;  /* 0x00000001ff007819 */ /* 0x000fe20000011600 */
[----:B------:R-:W-:Y:S01]  /*1230*/  USHF.R.S32.HI UR5, URZ, 0x1f, UR4 ;  /* 0x0000001f3f057899 */ /* 0x000fe20008011404 */
[----:B01----:R-:W0:Y:S01]  /*1240*/  LDC.64 R4, c[0x0][0x5c8] ;  /* 0x00017200ff047b82 */ /* 0x003e220000000a00 */
[----:B------:R-:W-:Y:S01]  /*1250*/  IMAD.SHL.U32 R88, R6, 0x40, RZ ;  /* 0x0000004006587824 */ /* 0x000fe200078e00ff */
[----:B------:R-:W-:Y:S01]  /*1260*/  LOP3.LUT R3, R3, 0x7, RZ, 0xc0, !PT ;  /* 0x0000000703037812 */ /* 0x000fe200078ec0ff */
[----:B------:R-:W-:Y:S01]  /*1270*/  ULEA.HI UR5, UR5, UR4, URZ, 0x7 ;  /* 0x0000000405057291 */ /* 0x000fe2000f8f383f */
[----:B------:R-:W-:Y:S01]  /*1280*/  LOP3.LUT R0, R0, 0x30, RZ, 0xc0, !PT ;  /* 0x0000003000007812 */ /* 0x000fe200078ec0ff */
[----:B------:R-:W-:Y:S01]  /*1290*/  IMAD.MOV.U32 R9, RZ, RZ, 0x1 ;  /* 0x00000001ff097424 */ /* 0x000fe200078e00ff */
[--C-:B------:R-:W-:Y:S01]  /*12a0*/  LOP3.LUT R88, R88, 0x40, R3.reuse, 0xe2, !PT ;  /* 0x0000004058587812 */ /* 0x100fe200078ee203 */
[----:B------:R-:W-:Y:S01]  /*12b0*/  USHF.R.S32.HI UR43, URZ, 0x7, UR5 ;  /* 0x000000073f2b7899 */ /* 0x000fe20008011405 */
[----:B------:R-:W1:Y:S01]  /*12c0*/  LDC R99, c[0x0][0x600] ;  /* 0x00018000ff637b82 */ /* 0x000e620000000800 */
[----:B------:R-:W-:Y:S01]  /*12d0*/  IADD3 R3, RZ, -R0, -R3 ;  /* 0x80000000ff037210 */ /* 0x000fe20007ffe803 */
[----:B------:R-:W-:Y:S01]  /*12e0*/  IMAD.U32 R8, RZ, RZ, UR6 ;  /* 0x00000006ff087e24 */ /* 0x000fe2000f8e00ff */
[C---:B--2---:R-:W-:Y:S01]  /*12f0*/  LOP3.LUT R91, R97.reuse, 0x3, RZ, 0xc0, !PT ;  /* 0x00000003615b7812 */ /* 0x044fe200078ec0ff */
[----:B------:R-:W-:Y:S01]  /*1300*/  UISETP.LT.AND UP0, UPT, UR43, 0x1, UPT ;  /* 0x000000012b00788c */ /* 0x000fe2000bf01270 */
[----:B------:R-:W-:Y:S01]  /*1310*/  LOP3.LUT R98, R97, 0x80, RZ, 0xc0, !PT ;  /* 0x0000008061627812 */ /* 0x000fe200078ec0ff */
[----:B------:R-:W-:Y:S01]  /*1320*/  IMAD R3, R6, -0x40, R3 ;  /* 0xffffffc006037824 */ /* 0x000fe200078e0203 */
[----:B------:R-:W-:Y:S01]  /*1330*/  ULDC UR4, c[0x0][0x284] ;  /* 0x0000a10000047ab9 */ /* 0x000fe20000000800 */
[----:B---3--:R-:W-:Y:S01]  /*1340*/  SHF.L.U32 R7, R7, R92, RZ ;  /* 0x0000005c07077219 */ /* 0x008fe200000006ff */
[----:B------:R-:W-:Y:S01]  /*1350*/  USEL UR44, UR43, 0x1, UP0 ;  /* 0x000000012b2c7887 */ /* 0x000fe20008000000 */
[----:B------:R-:W-:Y:S01]  /*1360*/  IMAD R91, R91, -0x2, R8 ;  /* 0xfffffffe5b5b7824 */ /* 0x000fe200078e0208 */
[----:B------:R-:W-:Y:S01]  /*1370*/  LOP3.LUT R88, R88, R0, RZ, 0xfc, !PT ;  /* 0x0000000058587212 */ /* 0x000fe200078efcff */
[----:B------:R-:W-:Y:S01]  /*1380*/  IMAD.SHL.U32 R97, R97, 0x2, RZ ;  /* 0x0000000261617824 */ /* 0x000fe200078e00ff */
[----:B------:R-:W-:Y:S01]  /*1390*/  SHF.L.U32 R92, R9, R92, RZ ;  /* 0x0000005c095c7219 */ /* 0x000fe200000006ff */
[----:B------:R-:W-:Y:S01]  /*13a0*/  VIADD R101, R3, UR4 ;  /* 0x0000000403657c36 */ /* 0x000fe20008000000 */
[----:B------:R-:W-:Y:S01]  /*13b0*/  LOP3.LUT R118, R18, 0x1, RZ, 0xfc, !PT ;  /* 0x0000000112767812 */ /* 0x000fe200078efcff */
[C---:B0-----:R-:W-:Y:S01]  /*13c0*/  IMAD.SHL.U32 R96, R4.reuse, 0x80, RZ ;  /* 0x0000008004607824 */ /* 0x041fe200078e00ff */
[C-C-:B------:R-:W-:Y:S01]  /*13d0*/  SHF.L.U64.HI R93, R4.reuse, 0x7, R5.reuse ;  /* 0x00000007045d7819 */ /* 0x140fe20000010205 */
[C---:B------:R-:W-:Y:S01]  /*13e0*/  IMAD.SHL.U32 R95, R4.reuse, 0x8, RZ ;  /* 0x00000008045f7824 */ /* 0x040fe200078e00ff */
[----:B------:R-:W-:Y:S01]  /*13f0*/  SHF.L.U64.HI R94, R4, 0x3, R5 ;  /* 0x00000003045e7819 */ /* 0x000fe20000010205 */
[----:B------:R-:W-:Y:S01]  /*1400*/  IMAD.MOV.U32 R89, RZ, RZ, RZ ;  /* 0x000000ffff597224 */ /* 0x000fe200078e00ff */
[----:B------:R-:W-:Y:S01]  /*1410*/  SHF.R.U32.HI R98, RZ, 0x7, R98 ;  /* 0x00000007ff627819 */ /* 0x000fe20000011662 */
[----:B------:R-:W-:Y:S01]  /*1420*/  UIADD3 UR44, UR43, -UR44, URZ ;  /* 0x8000002c2b2c7290 */ /* 0x000fe2000fffe03f */
[----:B------:R-:W-:Y:S01]  /*1430*/  LOP3.LUT R100, RZ, R7, RZ, 0x33, !PT ;  /* 0x00000007ff647212 */ /* 0x000fe200078e33ff */
[----:B-1----:R-:W-:Y:S01]  /*1440*/  VIADD R99, R99, 0xffffffff ;  /* 0xffffffff63637836 */ /* 0x002fe20000000000 */
[----:B------:R-:W-:Y:S01]  /*1450*/  UMOV UR40, URZ ;  /* 0x0000003f00287c82 */ /* 0x000fe20008000000 */
[----:B------:R-:W-:-:S08]  /*1460*/  UMOV UR42, URZ ;  /* 0x0000003f002a7c82 */ /* 0x000fd00008000000 */
.L_x_160:
[----:B0-----:R-:W0:Y:S01]  /*1470*/  SHFL.IDX PT, R0, R98, RZ, 0x1f ;  /* 0x00001fff62007589 */ /* 0x001e2200000e0000 */
[----:B-1----:R-:W1:Y:S01]  /*1480*/  S2UR UR7, SR_CgaCtaId ;  /* 0x00000000000779c3 */ /* 0x002e620000008800 */
[----:B------:R-:W-:Y:S01]  /*1490*/  UMOV UR6, 0x400 ;  /* 0x0000040000067882 */ /* 0x000fe20000000000 */
[----:B0-----:R-:W-:Y:S01]  /*14a0*/  R2UR UR4, R0 ;  /* 0x00000000000472ca */ /* 0x001fe200000e0000 */
[----:B-1----:R-:W-:-:S12]  /*14b0*/  ULEA UR6, UR7, UR6, 0x18 ;  /* 0x0000000607067291 */ /* 0x002fd8000f8ec03f */
[----:B------:R-:W-:-:S04]  /*14c0*/  ULEA.HI UR5, UR4, UR4, URZ, 0x1 ;  /* 0x0000000404057291 */ /* 0x000fc8000f8f083f */
[----:B------:R-:W-:-:S04]  /*14d0*/  ULOP3.LUT UR5, UR5, 0x7fffe, URZ, 0xc0, !UPT ;  /* 0x0007fffe05057892 */ /* 0x000fc8000f8ec03f */
[----:B------:R-:W-:-:S03]  /*14e0*/  UIADD3 UR5, UR4, -UR5, URZ ;  /* 0x8000000504057290 */ /* 0x000fc6000fffe03f */
[----:B------:R-:W-:Y:S01]  /*14f0*/  ULDC UR4, c[0x0][0x28c] ;  /* 0x0000a30000047ab9 */ /* 0x000fe20000000800 */
[----:B------:R-:W-:Y:S01]  /*1500*/  ULEA UR5, UR5, UR6, 0xd ;  /* 0x0000000605057291 */ /* 0x000fe2000f8e683f */
[----:B------:R-:W-:-:S03]  /*1510*/  ISETP.LT.AND P0, PT, RZ, UR4, PT ;  /* 0x00000004ff007c0c */ /* 0x000fc6000bf01270 */
[----:B------:R-:W-:-:S04]  /*1520*/  UIADD3 UR5, UR5, 0x100, URZ ;  /* 0x0000010005057890 */ /* 0x000fc8000fffe03f */
[----:B------:R-:W-:-:S04]  /*1530*/  USHF.R.U32.HI UR5, URZ, 0x4, UR5 ;  /* 0x000000043f057899 */ /* 0x000fc80008011605 */
[----:B------:R-:W-:-:S04]  /*1540*/  ULOP3.LUT UR5, UR5, 0x3fff, URZ, 0xc0, !UPT ;  /* 0x00003fff05057892 */ /* 0x000fc8000f8ec03f */
[----:B------:R-:W-:Y:S01]  /*1550*/  ULOP3.LUT UR45, UR5, 0x10000, URZ, 0xfc, !UPT ;  /* 0x00010000052d7892 */ /* 0x000fe2000f8efc3f */
[----:B--2345:R-:W-:Y:S11]  /*1560*/  @P0 BRA `(.L_x_17) ;  /* 0x0000000000400947 */ /* 0x03cff60003800000 */
[----:B------:R-:W-:Y:S01]  /*1570*/  MOV R0, 0x0 ;  /* 0x0000000000007802 */ /* 0x000fe20000000f00 */
[----:B------:R-:W-:Y:S01]  /*1580*/  ULDC.64 UR4, c[0x4][0x68] ;  /* 0x01001a0000047ab9 */ /* 0x000fe20000000a00 */
[----:B------:R-:W-:Y:S01]  /*1590*/  ULDC.64 UR6, c[0x4][0x8] ;  /* 0x0100020000067ab9 */ /* 0x000fe20000000a00 */
[----:B------:R-:W-:Y:S01]  /*15a0*/  IMAD.U32 R4, RZ, RZ, UR4 ;  /* 0x00000004ff047e24 */ /* 0x000fe2000f8e00ff */
[----:B------:R0:W1:Y:S01]  /*15b0*/  LDC.64 R14, c[0x4][R0] ;  /* 0x01000000000e7b82 */ /* 0x0000620000000a00 */
[----:B------:R-:W-:Y:S01]  /*15c0*/  IMAD.U32 R5, RZ, RZ, UR5 ;  /* 0x00000005ff057e24 */ /* 0x000fe2000f8e00ff */
[----:B------:R-:W-:Y:S01]  /*15d0*/  ULDC.64 UR4, c[0x4][0x70] ;  /* 0x01001c0000047ab9 */ /* 0x000fe20000000a00 */
[----:B------:R-:W-:Y:S02]  /*15e0*/  IMAD.U32 R10, RZ, RZ, UR6 ;  /* 0x00000006ff0a7e24 */ /* 0x000fe4000f8e00ff */
[----:B------:R-:W-:Y:S02]  /*15f0*/  IMAD.U32 R6, RZ, RZ, UR4 ;  /* 0x00000004ff067e24 */ /* 0x000fe4000f8e00ff */
[----:B------:R-:W-:-:S02]  /*1600*/  IMAD.U32 R7, RZ, RZ, UR5 ;  /* 0x00000005ff077e24 */ /* 0x000fc4000f8e00ff */
[----:B------:R-:W-:Y:S02]  /*1610*/  IMAD.U32 R11, RZ, RZ, UR7 ;  /* 0x00000007ff0b7e24 */ /* 0x000fe4000f8e00ff */
[----:B------:R-:W-:Y:S02]  /*1620*/  IMAD.MOV.U32 R8, RZ, RZ, 0x1e1 ;  /* 0x000001e1ff087424 */ /* 0x000fe400078e00ff */
[----:B------:R-:W-:Y:S02]  /*1630*/  IMAD.MOV.U32 R12, RZ, RZ, 0x1 ;  /* 0x00000001ff0c7424 */ /* 0x000fe400078e00ff */
[----:B0-----:R-:W-:-:S07]  /*1640*/  IMAD.MOV.U32 R13, RZ, RZ, RZ ;  /* 0x000000ffff0d7224 */ /* 0x001fce00078e00ff */
[----:B------:R-:W-:-:S07]  /*1650*/  LEPC R20, `(.L_x_17) ;  /* 0x000000001014794e */ /* 0x000fce0000000000 */
[----:B-1---5:R-:W-:Y:S05]  /*1660*/  CALL.ABS.NOINC R14 ;  /* 0x000000000e007343 */ /* 0x022fea0003c00000 */
.L_x_17:
[----:B------:R-:W-:-:S13]  /*1670*/  ISETP.NE.AND P0, PT, R118, 0x3, PT ;  /* 0x000000037600780c */ /* 0x000fda0003f05270 */
[----:B------:R-:W-:Y:S05]  /*1680*/  @!P0 BRA `(.L_x_18) ;  /* 0x0000000000048947 */ /* 0x000fea0003800000 */
[----:B------:R-:W-:Y:S01]  /*1690*/  BPT.TRAP 0x1 ;  /* 0x000000040000795c */ /* 0x000fe20000300000 */
.L_x_18:
[----:B------:R-:W0:Y:S01]  /*16a0*/  S2UR UR5, SR_CgaCtaId ;  /* 0x00000000000579c3 */ /* 0x000e220000008800 */
[----:B------:R-:W-:Y:S01]  /*16b0*/  UMOV UR4, 0x400 ;  /* 0x0000040000047882 */ /* 0x000fe20000000000 */
[----:B------:R-:W-:Y:S02]  /*16c0*/  IMAD.U32 R0, RZ, RZ, UR40 ;  /* 0x00000028ff007e24 */ /* 0x000fe4000f8e00ff */
[----:B------:R-:W-:-:S03]  /*16d0*/  IMAD.U32 R3, RZ, RZ, UR42 ;  /* 0x0000002aff037e24 */ /* 0x000fc6000f8e00ff */
[----:B------:R-:W-:Y:S01]  /*16e0*/  SHF.L.U32 R0, R0, 0x1f, RZ ;  /* 0x0000001f00007819 */ /* 0x000fe200000006ff */
[----:B0-----:R-:W-:-:S06]  /*16f0*/  ULEA UR4, UR5, UR4, 0x18 ;  /* 0x0000000405047291 */ /* 0x001fcc000f8ec03f */
[----:B------:R-:W-:-:S04]  /*1700*/  IMAD.U32 R6, RZ, RZ, UR4 ;  /* 0x00000004ff067e24 */ /* 0x000fc8000f8e00ff */
[----:B------:R-:W-:-:S04]  /*1710*/  IMAD R3, R3, 0x8, R6 ;  /* 0x0000000803037824 */ /* 0x000fc800078e0206 */
[----:B------:R0:W1:Y:S01]  /*1720*/  SYNCS.PHASECHK.TRANS64.TRYWAIT P1, [R3+URZ], R0 ;  /* 0x00000000030075a7 */ /* 0x000062000802017f */
[----:B------:R-:W-:Y:S05]  /*1730*/  @!P0 BRA `(.L_x_19) ;  /* 0x0000000000048947 */ /* 0x000fea0003800000 */
[----:B------:R-:W-:Y:S01]  /*1740*/  BPT.TRAP 0x1 ;  /* 0x000000040000795c */ /* 0x000fe20000300000 */
.L_x_19:
[----:B------:R-:W-:-:S05]  /*1750*/  IMAD.U32 R4, RZ, RZ, UR44 ;  /* 0x0000002cff047e24 */ /* 0x000fca000f8e00ff */
[----:B------:R-:W-:Y:S01]  /*1760*/  ISETP.GE.AND P2, PT, R4, 0x1, PT ;  /* 0x000000010400780c */ /* 0x000fe20003f46270 */
[----:B-1----:R-:W-:-:S12]  /*1770*/  @P1 BRA `(.L_x_20) ;  /* 0x0000000000081947 */ /* 0x002fd80003800000 */
[----:B------:R-:W1:Y:S02]  /*1780*/  SYNCS.PHASECHK.TRANS64.TRYWAIT P1, [R3+URZ], R0 ;  /* 0x00000000030075a7 */ /* 0x000e64000802017f */
[----:B-1----:R-:W-:Y:S05]  /*1790*/  @!P1 BRA `(.L_x_21) ;  /* 0x0000007800909947 */ /* 0x002fea0003800000 */
.L_x_20:
[----:B------:R-:W-:Y:S05]  /*17a0*/  WARPSYNC.ALL ;  /* 0x0000000000007948 */ /* 0x000fea0003800000 */
[----:B------:R-:W-:Y:S01]  /*17b0*/  R2UR UR4, R6 ;  /* 0x00000000060472ca */ /* 0x000fe200000e0000 */
[----:B------:R-:W-:Y:S01]  /*17c0*/  ULEA UR8, UR42, UR45, 0xc ;  /* 0x0000002d2a087291 */ /* 0x000fe2000f8e603f */
[----:B------:R-:W-:Y:S01]  /*17d0*/  WARPGROUP.ARRIVE ;  /* 0x00000000000079c5 */ /* 0x000fe20000000000 */
[----:B------:R-:W-:Y:S01]  /*17e0*/  UMOV UR9, 0x40000040 ;  /* 0x4000004000097882 */ /* 0x000fe20000000000 */
[----:B------:R-:W-:Y:S01]  /*17f0*/  UMOV UR11, 0x40000040 ;  /* 0x40000040000b7882 */ /* 0x000fe20000000000 */
[----:B------:R-:W-:Y:S01]  /*1800*/  UIADD3 UR12, UR8, 0x400, URZ ;  /* 0x00000400080c7890 */ /* 0x000fe2000fffe03f */
[----:B------:R-:W-:Y:S01]  /*1810*/  UMOV UR15, UR11 ;  /* 0x0000000b000f7c82 */ /* 0x000fe20008000000 */
[----:B------:R-:W-:Y:S01]  /*1820*/  UMOV UR13, 0x40000040 ;  /* 0x40000040000d7882 */ /* 0x000fe20000000000 */
[----:B------:R-:W-:-:S05]  /*1830*/  UIADD3 UR5, UR8, 0x402, URZ ;  /* 0x0000040208057890 */ /* 0x000fca000fffe03f */
[----:B------:R-:W-:-:S04]  /*1840*/  UIADD3 UR4, UR4, 0x50100, URZ ;  /* 0x0005010004047890 */ /* 0x000fc8000fffe03f */
[----:B------:R-:W-:-:S04]  /*1850*/  USHF.R.U32.HI UR4, URZ, 0x4, UR4 ;  /* 0x000000043f047899 */ /* 0x000fc80008011604 */
[----:B------:R-:W-:-:S04]  /*1860*/  ULOP3.LUT UR4, UR4, 0x3fff, URZ, 0xc0, !UPT ;  /* 0x00003fff04047892 */ /* 0x000fc8000f8ec03f */
[----:B------:R-:W-:-:S04]  /*1870*/  ULOP3.LUT UR4, UR4, 0x10000, URZ, 0xfc, !UPT ;  /* 0x0001000004047892 */ /* 0x000fc8000f8efc3f */
[----:B------:R-:W-:-:S07]  /*1880*/  ULEA UR6, UR42, UR4, 0xa ;  /* 0x000000042a067291 */ /* 0x000fce000f8e503f */
[----:B------:R-:W-:Y:S02]  /*1890*/  UMOV UR10, UR6 ;  /* 0x00000006000a7c82 */ /* 0x000fe40008000000 */
[----:B------:R-:W-:Y:S01]  /*18a0*/  HGMMA.64x64x16.F32 R56, gdesc[UR8], RZ, !UPT, gsb0 ;  /* 0x00e00000083879f0 */ /* 0x000fe2000c0008ff */
[----:B------:R-:W-:Y:S01]  /*18b0*/  UMOV UR14, UR10 ;  /* 0x0000000a000e7c82 */ /* 0x000fe20008000000 */
[----:B------:R-:W-:Y:S01]  /*18c0*/  UIADD3 UR10, UR6, 0x206, URZ ;  /* 0x00000206060a7890 */ /* 0x000fe2000fffe03f */
[----:B------:R-:W-:Y:S01]  /*18d0*/  UMOV UR9, 0x40000040 ;  /* 0x4000004000097882 */ /* 0x000fe20000000000 */
[----:B------:R-:W-:Y:S01]  /*18e0*/  UMOV UR11, 0x40000040 ;  /* 0x40000040000b7882 */ /* 0x000fe20000000000 */
[----:B------:R-:W-:Y:S02]  /*18f0*/  WARPGROUP.DEPBAR.LE gsb0, 0x0 ;  /* 0x00008000000079c5 */ /* 0x000fe40000010000 */
[----:B------:R-:W-:-:S06]  /*1900*/  WARPGROUP.ARRIVE ;  /* 0x00000000000079c5 */ /* 0x000fcc0000000000 */
[----:B------:R-:W-:Y:S01]  /*1910*/  HGMMA.64x64x16.F32 R24, gdesc[UR12], RZ, !UPT, gsb0 ;  /* 0x00e000000c1879f0 */ /* 0x000fe2000c0008ff */
[----:B------:R-:W-:Y:S02]  /*1920*/  UIADD3 UR12, UR8, 0x2, URZ ;  /* 0x00000002080c7890 */ /* 0x000fe4000fffe03f */
[----:B------:R-:W-:Y:S01]  /*1930*/  UIADD3 UR14, UR6, 0x2, URZ ;  /* 0x00000002060e7890 */ /* 0x000fe2000fffe03f */
[----:B------:R-:W-:Y:S01]  /*1940*/  UMOV UR13, 0x40000040 ;  /* 0x40000040000d7882 */ /* 0x000fe20000000000 */
[----:B------:R-:W-:Y:S01]  /*1950*/  UMOV UR15, 0x40000040 ;  /* 0x40000040000f7882 */ /* 0x000fe20000000000 */
[----:B------:R-:W-:Y:S02]  /*1960*/  WARPGROUP.DEPBAR.LE gsb0, 0x0 ;  /* 0x00008000000079c5 */ /* 0x000fe40000010000 */
[----:B------:R-:W-:-:S06]  /*1970*/  WARPGROUP.ARRIVE ;  /* 0x00000000000079c5 */ /* 0x000fcc0000000000 */
[----:B------:R-:W-:Y:S01]  /*1980*/  HGMMA.64x64x16.F32 R56, gdesc[UR12], R56, gsb0 ;  /* 0x00e000000c3879f0 */ /* 0x000fe20008000838 */
[----:B------:R-:W-:Y:S01]  /*1990*/  UMOV UR12, UR5 ;  /* 0x00000005000c7c82 */ /* 0x000fe20008000000 */
[----:B------:R-:W-:Y:S01]  /*19a0*/  UMOV UR13, 0x40000040 ;  /* 0x40000040000d7882 */ /* 0x000fe20000000000 */
[----:B------:R-:W-:Y:S01]  /*19b0*/  UIADD3 UR5, UR8, 0x404, URZ ;  /* 0x0000040408057890 */ /* 0x000fe2000fffe03f */
[----:B------:R-:W-:Y:S02]  /*19c0*/  WARPGROUP.DEPBAR.LE gsb0, 0x0 ;  /* 0x00008000000079c5 */ /* 0x000fe40000010000 */
[----:B------:R-:W-:-:S06]  /*19d0*/  WARPGROUP.ARRIVE ;  /* 0x00000000000079c5 */ /* 0x000fcc0000000000 */
[----:B------:R-:W-:Y:S01]  /*19e0*/  HGMMA.64x64x16.F32 R24, gdesc[UR12], R24, gsb0 ;  /* 0x00e000000c1879f0 */ /* 0x000fe20008000818 */
        /* <DEDUP_REMOVED lines=56> */
[----:B------:R-:W-:Y:S01]  /*1d70*/  UIADD3 UR6, UR8, 0xc06, URZ ;  /* 0x00000c0608067890 */ /* 0x000fe2000fffe03f */
[----:B------:R-:W-:Y:S02]  /*1d80*/  WARPGROUP.DEPBAR.LE gsb0, 0x0 ;  /* 0x00008000000079c5 */ /* 0x000fe40000010000 */
[----:B------:R-:W-:-:S06]  /*1d90*/  WARPGROUP.ARRIVE ;  /* 0x00000000000079c5 */ /* 0x000fcc0000000000 */
[----:B------:R-:W-:Y:S01]  /*1da0*/  HGMMA.64x64x16.F32 R56, gdesc[UR12], R56, gsb0 ;  /* 0x00e000000c3879f0 */ /* 0x000fe20008000838 */
[----:B------:R-:W-:Y:S01]  /*1db0*/  UMOV UR12, UR5 ;  /* 0x00000005000c7c82 */ /* 0x000fe20008000000 */
[----:B------:R-:W-:Y:S01]  /*1dc0*/  UMOV UR13, 0x40000040 ;  /* 0x40000040000d7882 */ /* 0x000fe20000000000 */
[----:B------:R-:W-:-:S07]  /*1dd0*/  UIADD3 UR5, UR8, 0x806, URZ ;  /* 0x0000080608057890 */ /* 0x000fce000fffe03f */
[----:B------:R-:W-:Y:S01]  /*1de0*/  UMOV UR8, UR5 ;  /* 0x0000000500087c82 */ /* 0x000fe20008000000 */
[----:B------:R-:W-:Y:S02]  /*1df0*/  WARPGROUP.DEPBAR.LE gsb0, 0x0 ;  /* 0x00008000000079c5 */ /* 0x000fe40000010000 */
[----:B------:R-:W-:-:S06]  /*1e00*/  WARPGROUP.ARRIVE ;  /* 0x00000000000079c5 */ /* 0x000fcc0000000000 */
[----:B------:R-:W-:Y:S03]  /*1e10*/  HGMMA.64x64x16.F32 R24, gdesc[UR12], R24, gsb0 ;  /* 0x00e000000c1879f0 */ /* 0x000fe60008000818 */
[----:B------:R-:W-:Y:S02]  /*1e20*/  WARPGROUP.DEPBAR.LE gsb0, 0x0 ;  /* 0x00008000000079c5 */ /* 0x000fe40000010000 */
[----:B------:R-:W-:-:S06]  /*1e30*/  WARPGROUP.ARRIVE ;  /* 0x00000000000079c5 */ /* 0x000fcc0000000000 */
[----:B------:R-:W-:Y:S01]  /*1e40*/  HGMMA.64x64x16.F32 R56, gdesc[UR8], R56, gsb0 ;  /* 0x00e00000083879f0 */ /* 0x000fe20008000838 */
[----:B------:R-:W-:Y:S01]  /*1e50*/  UMOV UR8, UR6 ;  /* 0x0000000600087c82 */ /* 0x000fe20008000000 */
[----:B------:R-:W-:Y:S01]  /*1e60*/  UMOV UR9, 0x40000040 ;  /* 0x4000004000097882 */ /* 0x000fe20000000000 */
[----:B------:R-:W-:Y:S02]  /*1e70*/  WARPGROUP.DEPBAR.LE gsb0, 0x0 ;  /* 0x00008000000079c5 */ /* 0x000fe40000010000 */
[----:B------:R-:W-:-:S06]  /*1e80*/  WARPGROUP.ARRIVE ;  /* 0x00000000000079c5 */ /* 0x000fcc0000000000 */
[----:B------:R-:W-:Y:S03]  /*1e90*/  HGMMA.64x64x16.F32 R24, gdesc[UR8], R24, gsb0 ;  /* 0x00e00000081879f0 */ /* 0x000fe60008000818 */
[----:B------:R-:W-:Y:S02]  /*1ea0*/  WARPGROUP.DEPBAR.LE gsb0, 0x0 ;  /* 0x00008000000079c5 */ /* 0x000fe40000010000 */
[----:B------:R-:W-:Y:S05]  /*1eb0*/  @!P2 BRA `(.L_x_22) ;  /* 0x000000080058a947 */ /* 0x000fea0003800000 */
[----:B------:R-:W-:Y:S01]  /*1ec0*/  UIADD3 UR5, UR42, 0x1, URZ ;  /* 0x000000012a057890 */ /* 0x000fe2000fffe03f */
[----:B01----:R-:W-:Y:S02]  /*1ed0*/  IMAD.U32 R0, RZ, RZ, UR44 ;  /* 0x0000002cff007e24 */ /* 0x003fe4000f8e00ff */
[----:B------:R-:W-:Y:S01]  /*1ee0*/  IMAD.U32 R3, RZ, RZ, UR42 ;  /* 0x0000002aff037e24 */ /* 0x000fe2000f8e00ff */
[----:B------:R-:W-:-:S04]  /*1ef0*/  UISETP.NE.AND UP0, UPT, UR5, 0x5, UPT ;  /* 0x000000050500788c */ /* 0x000fc8000bf05270 */
[----:B------:R-:W-:Y:S02]  /*1f00*/  USEL UR6, URZ, 0x1, UP0 ;  /* 0x000000013f067887 */ /* 0x000fe40008000000 */
[----:B------:R-:W-:Y:S02]  /*1f10*/  USEL UR5, UR5, URZ, UP0 ;  /* 0x0000003f05057287 */ /* 0x000fe40008000000 */
[----:B------:R-:W-:-:S06]  /*1f20*/  ULOP3.LUT UR6, UR40, UR6, URZ, 0x3c, !UPT ;  /* 0x0000000628067292 */ /* 0x000fcc000f8e3c3f */
[----:B------:R-:W-:-:S07]  /*1f30*/  IMAD.U32 R7, RZ, RZ, UR6 ;  /* 0x00000006ff077e24 */ /* 0x000fce000f8e00ff */
.L_x_29:
[----:B------:R-:W-:Y:S05]  /*1f40*/  @!P0 BRA `(.L_x_23) ;  /* 0x0000000000048947 */ /* 0x000fea0003800000 */
[----:B------:R-:W-:Y:S01]  /*1f50*/  BPT.TRAP 0x1 ;  /* 0x000000040000795c */ /* 0x000fe20000300000 */
.L_x_23:
[----:B------:R-:W0:Y:S01]  /*1f60*/  S2UR UR7, SR_CgaCtaId ;  /* 0x00000000000779c3 */ /* 0x000e220000008800 */
[----:B------:R-:W-:Y:S01]  /*1f70*/  UMOV UR6, 0x400 ;  /* 0x0000040000067882 */ /* 0x000fe20000000000 */
[----:B------:R-:W-:Y:S01]  /*1f80*/  IMAD.U32 R5, RZ, RZ, UR5 ;  /* 0x00000005ff057e24 */ /* 0x000fe2000f8e00ff */
[----:B------:R-:W-:Y:S01]  /*1f90*/  SHF.L.U32 R4, R7, 0x1f, RZ ;  /* 0x0000001f07047819 */ /* 0x000fe200000006ff */
[----:B0-----:R-:W-:-:S06]  /*1fa0*/  ULEA UR6, UR7, UR6, 0x18 ;  /* 0x0000000607067291 */ /* 0x001fcc000f8ec03f */
[----:B------:R-:W-:-:S04]  /*1fb0*/  IMAD.U32 R6, RZ, RZ, UR6 ;  /* 0x00000006ff067e24 */ /* 0x000fc8000f8e00ff */
[----:B------:R-:W-:-:S04]  /*1fc0*/  IMAD R5, R5, 0x8, R6 ;  /* 0x0000000805057824 */ /* 0x000fc800078e0206 */
[----:B------:R0:W1:Y:S01]  /*1fd0*/  SYNCS.PHASECHK.TRANS64.TRYWAIT P1, [R5+URZ], R4 ;  /* 0x00000004050075a7 */ /* 0x000062000802017f */
[----:B------:R-:W-:Y:S05]  /*1fe0*/  @!P0 BRA `(.L_x_24) ;  /* 0x0000000000048947 */ /* 0x000fea0003800000 */
[----:B------:R-:W-:Y:S01]  /*1ff0*/  BPT.TRAP 0x1 ;  /* 0x000000040000795c */ /* 0x000fe20000300000 */
.L_x_24:
[----:B-1----:R-:W-:Y:S05]  /*2000*/  @P1 BRA `(.L_x_25) ;  /* 0x0000000000081947 */ /* 0x002fea0003800000 */
[----:B------:R-:W1:Y:S02]  /*2010*/  SYNCS.PHASECHK.TRANS64.TRYWAIT P1, [R5+URZ], R4 ;  /* 0x00000004050075a7 */ /* 0x000e64000802017f */
[----:B-1----:R-:W-:Y:S05]  /*2020*/  @!P1 BRA `(.L_x_26) ;  /* 0x0000007000809947 */ /* 0x002fea0003800000 */
.L_x_25:
[----:B------:R-:W-:Y:S01]  /*2030*/  ULEA UR8, UR5, UR4, 0xa ;  /* 0x0000000405087291 */ /* 0x000fe2000f8e503f */
[----:B------:R-:W-:Y:S01]  /*2040*/  WARPGROUP.ARRIVE ;  /* 0x00000000000079c5 */ /* 0x000fe20000000000 */
[----:B------:R-:W-:Y:S01]  /*2050*/  ULEA UR6, UR5, UR45, 0xc ;  /* 0x0000002d05067291 */ /* 0x000fe2000f8e603f */
[----:B------:R-:W-:Y:S01]  /*2060*/  UMOV UR15, 0x40000040 ;  /* 0x40000040000f7882 */ /* 0x000fe20000000000 */
[----:B------:R-:W-:Y:S02]  /*2070*/  UMOV UR13, 0x40000040 ;  /* 0x40000040000d7882 */ /* 0x000fe40000000000 */
[----:B------:R-:W-:Y:S01]  /*2080*/  UIADD3 UR7, UR6, 0x400, URZ ;  /* 0x0000040006077890 */ /* 0x000fe2000fffe03f */
[----:B------:R-:W-:Y:S02]  /*2090*/  UMOV UR14, UR8 ;  /* 0x00000008000e7c82 */ /* 0x000fe40008000000 */
[----:B------:R-:W-:Y:S01]  /*20a0*/  UMOV UR12, UR6 ;  /* 0x00000006000c7c82 */ /* 0x000fe20008000000 */
[----:B------:R-:W-:Y:S01]  /*20b0*/  UIADD3 UR10, UR8, 0x206, URZ ;  /* 0x00000206080a7890 */ /* 0x000fe2000fffe03f */
[----:B------:R-:W-:Y:S01]  /*20c0*/  HGMMA.64x64x16.F32 R56, gdesc[UR12], R56, gsb0 ;  /* 0x00e000000c3879f0 */ /* 0x000fe20008000838 */
[----:B------:R-:W-:Y:S01]  /*20d0*/  UMOV UR13, 0x40000040 ;  /* 0x40000040000d7882 */ /* 0x000fe20000000000 */
[----:B------:R-:W-:Y:S01]  /*20e0*/  UMOV UR12, UR7 ;  /* 0x00000007000c7c82 */ /* 0x000fe20008000000 */
[----:B------:R-:W-:Y:S01]  /*20f0*/  UIADD3 UR7, UR6, 0x402, URZ ;  /* 0x0000040206077890 */ /* 0x000fe2000fffe03f */
[----:B------:R-:W-:Y:S01]  /*2100*/  UMOV UR11, 0x40000040 ;  /* 0x40000040000b7882 */ /* 0x000fe20000000000 */
[----:B------:R-:W-:Y:S01]  /*2110*/  UMOV UR9, 0x40000040 ;  /* 0x4000004000097882 */ /* 0x000fe20000000000 */
[----:B------:R-:W-:-:S02]  /*2120*/  WARPGROUP.DEPBAR.LE gsb0, 0x0 ;  /* 0x00008000000079c5 */ /* 0x000fc40000010000 */
        /* <DEDUP_REMOVED lines=71> */
[----:B------:R-:W-:Y:S02]  /*25a0*/  UIADD3 UR8, UR6, 0x806, URZ ;  /* 0x0000080606087890 */ /* 0x000fe4000fffe03f */
[----:B------:R-:W-:Y:S01]  /*25b0*/  UIADD3 UR6, UR6, 0xc06, URZ ;  /* 0x00000c0606067890 */ /* 0x000fe2000fffe03f */
        /* <DEDUP_REMOVED lines=18> */
[----:B------:R-:W-:Y:S01]  /*26e0*/  BPT.TRAP 0x1 ;  /* 0x000000040000795c */ /* 0x000fe20000300000 */
.L_x_27:
[----:B------:R-:W-:-:S13]  /*26f0*/  ISETP.NE.AND P1, PT, R114, RZ, PT ;  /* 0x000000ff7200720c */ /* 0x000fda0003f25270 */
[----:B01----:R-:W-:-:S04]  /*2700*/  @P1 IMAD R4, R3, 0x8, R6 ;  /* 0x0000000803041824 */ /* 0x003fc800078e0206 */
[----:B------:R-:W-:-:S05]  /*2710*/  @P1 VIADD R4, R4, 0x28 ;  /* 0x0000002804041836 */ /* 0x000fca0000000000 */
[----:B------:R-:W-:-:S04]  /*2720*/  @P1 PRMT R4, R19, 0x654, R4 ;  /* 0x0000065413041816 */ /* 0x000fc80000000004 */
[----:B------:R0:W-:Y:S01]  /*2730*/  @P1 SYNCS.ARRIVE.TRANS64.RED.A1T0 RZ, [R4+URZ], RZ ;  /* 0x000000ff04ff19a7 */ /* 0x0001e2000810043f */
[----:B------:R-:W-:-:S13]  /*2740*/  ISETP.GT.U32.AND P1, PT, R18, 0x1, PT ;  /* 0x000000011200780c */ /* 0x000fda0003f24070 */
[----:B0-----:R-:W-:Y:S05]  /*2750*/  @P1 BRA `(.L_x_28) ;  /* 0x0000000000041947 */ /* 0x001fea0003800000 */
[----:B------:R-:W-:Y:S01]  /*2760*/  BPT.TRAP 0x1 ;  /* 0x000000040000795c */ /* 0x000fe20000300000 */
.L_x_28:
[----:B------:R-:W-:Y:S01]  /*2770*/  UIADD3 UR5, UR5, 0x1, URZ ;  /* 0x0000000105057890 */ /* 0x000fe2000fffe03f */
[C---:B------:R-:W-:Y:S01]  /*2780*/  ISETP.GT.AND P2, PT, R0.reuse, 0x1, PT ;  /* 0x000000010000780c */ /* 0x040fe20003f44270 */
[----:B------:R-:W-:Y:S02]  /*2790*/  VIADD R3, R3, 0x1 ;  /* 0x0000000103037836 */ /* 0x000fe40000000000 */
[----:B------:R-:W-:Y:S01]  /*27a0*/  UISETP.NE.AND UP0, UPT, UR5, 0x5, UPT ;  /* 0x000000050500788c */ /* 0x000fe2000bf05270 */
[----:B------:R-:W-:Y:S02]  /*27b0*/  VIADD R0, R0, 0xffffffff ;  /* 0xffffffff00007836 */ /* 0x000fe40000000000 */
[C---:B------:R-:W-:Y:S01]  /*27c0*/  ISETP.NE.AND P1, PT, R3.reuse, 0x5, PT ;  /* 0x000000050300780c */ /* 0x040fe20003f25270 */
[----:B------:R-:W-:Y:S02]  /*27d0*/  USEL UR6, URZ, 0x1, UP0 ;  /* 0x000000013f067887 */ /* 0x000fe40008000000 */
[----:B------:R-:W-:Y:S01]  /*27e0*/  USEL UR5, UR5, URZ, UP0 ;  /* 0x0000003f05057287 */ /* 0x000fe20008000000 */
[----:B------:R-:W-:-:S03]  /*27f0*/  SEL R3, R3, RZ, P1 ;  /* 0x000000ff03037207 */ /* 0x000fc60000800000 */
[----:B------:R-:W-:Y:S01]  /*2800*/  LOP3.LUT R7, R7, UR6, RZ, 0x3c, !PT ;  /* 0x0000000607077c12 */ /* 0x000fe2000f8e3cff */
[----:B------:R-:W-:Y:S07]  /*2810*/  @P2 BRA `(.L_x_29) ;  /* 0xfffffff400c82947 */ /* 0x000fee000383ffff */
.L_x_22:
[----:B01----:R-:W0:Y:S02]  /*2820*/  LDC R0, c[0x0][0x28c] ;  /* 0x0000a300ff007b82 */ /* 0x003e240000000800 */
[----:B0-----:R-:W-:-:S13]  /*2830*/  ISETP.GE.AND P1, PT, R0, 0x1, PT ;  /* 0x000000010000780c */ /* 0x001fda0003f26270 */
[----:B------:R-:W-:Y:S05]  /*2840*/  @!P1 BRA `(.L_x_30) ;  /* 0x0000000000449947 */ /* 0x000fea0003800000 */
[----:B------:R-:W-:Y:S05]  /*2850*/  @!P0 BRA `(.L_x_31) ;  /* 0x0000000000048947 */ /* 0x000fea0003800000 */
[----:B------:R-:W-:Y:S01]  /*2860*/  BPT.TRAP 0x1 ;  /* 0x000000040000795c */ /* 0x000fe20000300000 */
.L_x_31:
[----:B------:R-:W-:-:S13]  /*2870*/  ISETP.NE.AND P0, PT, R114, RZ, PT ;  /* 0x000000ff7200720c */ /* 0x000fda0003f05270 */
[----:B------:R-:W-:-:S05]  /*2880*/  VOTEU.ANY UP0, P0 ;  /* 0x00000000003f7886 */ /* 0x000fca0000000100 */
[----:B------:R-:W-:-:S06]  /*2890*/  @UP0 UIADD3 UR4, UR44, UR42, URZ ;  /* 0x0000002a2c040290 */ /* 0x000fcc000fffe03f */
[----:B------:R-:W-:Y:S02]  /*28a0*/  IMAD.U32 R4, RZ, RZ, UR4 ;  /* 0x00000004ff047e24 */ /* 0x000fe4000f8e00ff */
[----:B------:R-:W-:Y:S02]  /*28b0*/  IMAD.U32 R3, RZ, RZ, UR4 ;  /* 0x00000004ff037e24 */ /* 0x000fe4000f8e00ff */
[----:B------:R-:W-:-:S05]  /*28c0*/  @P0 IMAD.WIDE.U32 R4, R4, -0x33333333, RZ ;  /* 0xcccccccd04040825 */ /* 0x000fca00078e00ff */
[----:B------:R-:W-:-:S05]  /*28d0*/  @P0 SHF.R.U32.HI R0, RZ, 0x2, R5 ;  /* 0x00000002ff000819 */ /* 0x000fca0000011605 */
[----:B------:R-:W-:-:S04]  /*28e0*/  @P0 IMAD R0, R0, -0x5, R3 ;  /* 0xfffffffb00000824 */ /* 0x000fc800078e0203 */
[----:B------:R-:W-:-:S04]  /*28f0*/  @P0 IMAD R0, R0, 0x8, R6 ;  /* 0x0000000800000824 */ /* 0x000fc800078e0206 */
[----:B------:R-:W-:-:S05]  /*2900*/  @P0 VIADD R0, R0, 0x28 ;  /* 0x0000002800000836 */ /* 0x000fca0000000000 */
[----:B------:R-:W-:-:S04]  /*2910*/  @P0 PRMT R0, R19, 0x654, R0 ;  /* 0x0000065413000816 */ /* 0x000fc80000000000 */
[----:B------:R0:W-:Y:S01]  /*2920*/  @P0 SYNCS.ARRIVE.TRANS64.RED.A1T0 RZ, [R0+URZ], RZ ;  /* 0x000000ff00ff09a7 */ /* 0x0001e2000810043f */
[----:B------:R-:W-:-:S13]  /*2930*/  ISETP.GT.U32.AND P0, PT, R18, 0x1, PT ;  /* 0x000000011200780c */ /* 0x000fda0003f04070 */
[----:B0-----:R-:W-:Y:S05]  /*2940*/  @P0 BRA `(.L_x_30) ;  /* 0x0000000000040947 */ /* 0x001fea0003800000 */
[----:B------:R-:W-:Y:S01]  /*2950*/  BPT.TRAP 0x1 ;  /* 0x000000040000795c */ /* 0x000fe20000300000 */
.L_x_30:
[----:B------:R-:W-:Y:S01]  /*2960*/  IMAD.SHL.U32 R102, R102, 0x40, RZ ;  /* 0x0000004066667824 */ /* 0x000fe200078e00ff */
[----:B------:R-:W-:Y:S01]  /*2970*/  UIADD3 UR42, UR43, UR42, URZ ;  /* 0x0000002a2b2a7290 */ /* 0x000fe2000fffe03f */
[----:B------:R-:W-:Y:S01]  /*2980*/  SHF.R.S32.HI R11, RZ, 0x1f, R23 ;  /* 0x0000001fff0b7819 */ /* 0x000fe20000011417 */
[----:B------:R-:W-:Y:S01]  /*2990*/  UISETP.GE.U32.AND UP1, UPT, UR43, 0x5, UPT ;  /* 0x000000052b00788c */ /* 0x000fe2000bf26070 */
[----:B------:R-:W-:Y:S01]  /*29a0*/  IMAD.SHL.U32 R6, R109, 0x100, RZ ;  /* 0x000001006d067824 */ /* 0x000fe200078e00ff */
[----:B------:R-:W-:Y:S01]  /*29b0*/  ULDC UR7, c[0x0][0x288] ;  /* 0x0000a20000077ab9 */ /* 0x000fe20000000800 */
[C---:B------:R-:W-:Y:S01]  /*29c0*/  LOP3.LUT R12, R102.reuse, 0x6, R97, 0xf8, !PT ;  /* 0x00000006660c7812 */ /* 0x040fe200078ef861 */
[----:B------:R-:W-:Y:S01]  /*29d0*/  UISETP.GT.U32.AND UP0, UPT, UR42, 0x4, UPT ;  /* 0x000000042a00788c */ /* 0x000fe2000bf04070 */
[----:B------:R-:W-:Y:S01]  /*29e0*/  ISETP.GE.AND P0, PT, R102, UR7, PT ;  /* 0x0000000766007c0c */ /* 0x000fe2000bf06270 */
[----:B------:R-:W-:Y:S01]  /*29f0*/  ULDC.64 UR4, c[0x0][0x5d0] ;  /* 0x0001740000047ab9 */ /* 0x000fe20000000a00 */
[--C-:B------:R-:W-:Y:S01]  /*2a00*/  SHF.R.S32.HI R13, RZ, 0x1f, R12.reuse ;  /* 0x0000001fff0d7819 */ /* 0x100fe2000001140c */
[----:B------:R-:W-:Y:S01]  /*2a10*/  ULDC UR10, c[0x0][0x284] ;  /* 0x0000a100000a7ab9 */ /* 0x000fe20000000800 */
[----:B------:R-:W-:Y:S01]  /*2a20*/  IMAD R0, R11, UR4, RZ ;  /* 0x000000040b007c24 */ /* 0x000fe2000f8e02ff */
[----:B------:R-:W-:Y:S01]  /*2a30*/  UISETP.LT.U32.AND UP0, UPT, UR43, 0x5, UP0 ;  /* 0x000000052b00788c */ /* 0x000fe20008701070 */
[----:B------:R-:W-:Y:S01]  /*2a40*/  ISETP.GE.OR P0, PT, R6, UR10, P0 ;  /* 0x0000000a06007c0c */ /* 0x000fe20008706670 */
[----:B------:R-:W-:Y:S01]  /*2a50*/  IMAD.WIDE.U32 R4, R23, UR4, R12 ;  /* 0x0000000417047c25 */ /* 0x000fe2000f8e000c */
[----:B------:R-:W-:Y:S01]  /*2a60*/  ULDC.64 UR8, c[0x0][0x5c8] ;  /* 0x0001720000087ab9 */ /* 0x000fe20000000a00 */
[----:B------:R-:W-:-:S02]  /*2a70*/  USEL UR6, URZ, 0x1, !UP0 ;  /* 0x000000013f067887 */ /* 0x000fc4000c000000 */
[----:B------:R-:W-:Y:S01]  /*2a80*/  IMAD R3, R23, UR5, R0 ;  /* 0x0000000517037c24 */ /* 0x000fe2000f8e0200 */
[----:B------:R-:W-:Y:S01]  /*2a90*/  @UP1 UIMAD.WIDE.U32 UR4, UR42, -0x33333333, URZ ;  /* 0xcccccccd2a0418a5 */ /* 0x000fe2000f8e003f */
[----:B------:R-:W-:Y:S01]  /*2aa0*/  IMAD.WIDE R108, R109, 0x100, R88 ;  /* 0x000001006d6c7825 */ /* 0x000fe200078e0258 */
[----:B------:R-:W-:Y:S02]  /*2ab0*/  ULOP3.LUT UR40, UR40, UR6, URZ, 0x3c, !UPT ;  /* 0x0000000628287292 */ /* 0x000fe4000f8e3c3f */
[----:B------:R-:W-:Y:S01]  /*2ac0*/  @UP1 USHF.R.U32.HI UR4, URZ, 0x2, UR5 ;  /* 0x000000023f041899 */ /* 0x000fe20008011605 */
[----:B------:R-:W-:Y:S02]  /*2ad0*/  IMAD.IADD R5, R5, 0x1, R3 ;  /* 0x0000000105057824 */ /* 0x000fe400078e0203 */
[----:B------:R-:W-:Y:S01]  /*2ae0*/  IMAD R3, R109, UR8, RZ ;  /* 0x000000086d037c24 */ /* 0x000fe2000f8e02ff */
[----:B------:R-:W-:Y:S01]  /*2af0*/  @UP1 ULOP3.LUT UR40, UR40, 0x1, UR4, 0x78, !UPT ;  /* 0x0000000128281892 */ /* 0x000fe2000f8e7804 */
[----:B------:R-:W-:-:S04]  /*2b00*/  IMAD.WIDE.U32 R110, R108, UR8, R4 ;  /* 0x000000086c6e7c25 */ /* 0x000fc8000f8e0004 */
[----:B------:R-:W-:Y:S02]  /*2b10*/  IMAD R7, R108, UR9, R3 ;  /* 0x000000096c077c24 */ /* 0x000fe4000f8e0203 */
[----:B------:R-:W-:Y:S01]  /*2b20*/  IMAD.MOV.U32 R0, RZ, RZ, -0x1 ;  /* 0xffffffffff007424 */ /* 0x000fe200078e00ff */
[----:B------:R-:W-:Y:S06]  /*2b30*/  @P0 BRA `(.L_x_32) ;  /* 0x00000048007c0947 */ /* 0x000fec0003800000 */
[----:B-----5:R-:W-:Y:S01]  /*2b40*/  FSETP.NEU.AND P1, PT, R90, RZ, PT ;  /* 0x000000ff5a00720b */ /* 0x020fe20003f2d000 */
[----:B------:R-:W-:Y:S01]  /*2b50*/  IMAD.IADD R4, R91, 0x1, -R102 ;  /* 0x000000015b047824 */ /* 0x000fe200078e0a66 */
[----:B------:R-:W-:Y:S01]  /*2b60*/  BSSY B0, `(.L_x_32) ;  /* 0x000049c000007945 */ /* 0x000fe20003800000 */
[----:B------:R-:W-:Y:S02]  /*2b70*/  IMAD.IADD R3, R101, 0x1, -R6 ;  /* 0x0000000165037824 */ /* 0x000fe400078e0a06 */
[----:B------:R-:W-:Y:S01]  /*2b80*/  IMAD.IADD R113, R111, 0x1, R7 ;  /* 0x000000016f717824 */ /* 0x000fe200078e0207 */
[----:B------:R-:W-:-:S04]  /*2b90*/  ISETP.GT.AND P5, PT, R4, RZ, PT ;  /* 0x000000ff0400720c */ /* 0x000fc80003fa4270 */
[----:B------:R-:W-:-:S03]  /*2ba0*/  ISETP.GT.AND P0, PT, R3, RZ, P5 ;  /* 0x000000ff0300720c */ /* 0x000fc60002f04270 */
[----:B------:R-:W-:Y:S10]  /*2bb0*/  @!P1 BRA `(.L_x_33) ;  /* 0x0000003400089947 */ /* 0x000ff40003800000 */
[----:B------:R-:W0:Y:S01]  /*2bc0*/  LDC.64 R102, c[0x0][0x5b8] ;  /* 0x00016e00ff667b82 */ /* 0x000e220000000a00 */
[----:B------:R-:W-:-:S07]  /*2bd0*/  ULDC.64 UR4, c[0x0][0x5c0] ;  /* 0x0001700000047ab9 */ /* 0x000fce0000000a00 */
[----:B------:R-:W1:Y:S08]  /*2be0*/  LDC.64 R8, c[0x0][0x5b0] ;  /* 0x00016c00ff087b82 */ /* 0x000e700000000a00 */
[----:B------:R-:W2:Y:S01]  /*2bf0*/  LDC.64 R14, c[0x0][0x5a8] ;  /* 0x00016a00ff0e7b82 */ /* 0x000ea20000000a00 */
[-C--:B0-----:R-:W-:Y:S02]  /*2c00*/  IMAD R6, R11, R102.reuse, RZ ;  /* 0x000000660b067224 */ /* 0x081fe400078e02ff */
[----:B------:R-:W-:-:S04]  /*2c10*/  IMAD.WIDE.U32 R104, R23, R102, R12 ;  /* 0x0000006617687225 */ /* 0x000fc800078e000c */
[----:B------:R-:W-:Y:S02]  /*2c20*/  IMAD R115, R23, R103, R6 ;  /* 0x0000006717737224 */ /* 0x000fe400078e0206 */
[-C--:B-1----:R-:W-:Y:S02]  /*2c30*/  IMAD R5, R109, R8.reuse, RZ ;  /* 0x000000086d057224 */ /* 0x082fe400078e02ff */
[----:B------:R-:W-:Y:S02]  /*2c40*/  IMAD.IADD R107, R105, 0x1, R115 ;  /* 0x00000001696b7824 */ /* 0x000fe400078e0273 */
[----:B------:R-:W-:Y:S02]  /*2c50*/  IMAD.MOV.U32 R106, RZ, RZ, R104 ;  /* 0x000000ffff6a7224 */ /* 0x000fe400078e0068 */
[C---:B------:R-:W-:Y:S02]  /*2c60*/  IMAD R103, R108.reuse, R9, R5 ;  /* 0x000000096c677224 */ /* 0x040fe400078e0205 */
[----:B------:R-:W-:-:S04]  /*2c70*/  IMAD.WIDE.U32 R6, R108, R8, R106 ;  /* 0x000000086c067225 */ /* 0x000fc800078e006a */
[----:B------:R-:W-:Y:S01]  /*2c80*/  IMAD.IADD R5, R7, 0x1, R103 ;  /* 0x0000000107057824 */ /* 0x000fe200078e0267 */
[----:B--2---:R-:W-:-:S04]  /*2c90*/  LEA R10, P1, R6, R14, 0x1 ;  /* 0x0000000e060a7211 */ /* 0x004fc800078208ff */
[----:B------:R-:W-:-:S05]  /*2ca0*/  LEA.HI.X R11, R6, R15, R5, 0x1, P1 ;  /* 0x0000000f060b7211 */ /* 0x000fca00008f0c05 */
[----:B------:R0:W2:Y:S01]  /*2cb0*/  @P0 LDG.E.LTC128B.U16 R5, desc[UR36][R10.64] ;  /* 0x000000240a050981 */ /* 0x0000a2000c1e1520 */
[----:B------:R-:W-:Y:S01]  /*2cc0*/  LEA R20, P1, R110, UR4, 0x1 ;  /* 0x000000046e147c11 */ /* 0x000fe2000f8208ff */
[----:B------:R-:W-:Y:S01]  /*2cd0*/  IMAD.WIDE.U32 R6, R108, R8, R12 ;  /* 0x000000086c067225 */ /* 0x000fe200078e000c */
[----:B------:R-:W-:Y:S01]  /*2ce0*/  ISETP.GT.AND P3, PT, R4, 0x1, PT ;  /* 0x000000010400780c */ /* 0x000fe20003f64270 */
[----:B------:R-:W-:Y:S02]  /*2cf0*/  BSSY B1, `(.L_x_34) ;  /* 0x0000012000017945 */ /* 0x000fe40003800000 */
[----:B------:R-:W-:Y:S01]  /*2d00*/  IMAD.IADD R7, R103, 0x1, R7 ;  /* 0x0000000167077824 */ /* 0x000fe200078e0207 */
[----:B------:R-:W-:Y:S01]  /*2d10*/  P2R R120, PR, RZ, 0x8 ;  /* 0x00000008ff787803 */ /* 0x000fe20000000000 */
[----:B------:R-:W-:Y:S02]  /*2d20*/  IMAD.SHL.U32 R112, R8, 0x8, RZ ;  /* 0x0000000808707824 */ /* 0x000fe400078e00ff */
[----:B------:R-:W-:-:S04]  /*2d30*/  IMAD.WIDE.U32 R6, R23, R102, R6 ;  /* 0x0000006617067225 */ /* 0x000fc800078e0006 */
[----:B------:R-:W-:Y:S01]  /*2d40*/  IMAD.IADD R7, R115, 0x1, R7 ;  /* 0x0000000173077824 */ /* 0x000fe200078e0207 */
[----:B0-----:R-:W-:-:S04]  /*2d50*/  LEA R10, P2, R6, R14, 0x1 ;  /* 0x0000000e060a7211 */ /* 0x001fc800078408ff */
[----:B------:R-:W-:Y:S01]  /*2d60*/  LEA.HI.X R11, R6, R15, R7, 0x1, P2 ;  /* 0x0000000f060b7211 */ /* 0x000fe200010f0c07 */
[----:B--2---:R-:W-:-:S05]  /*2d70*/  HADD2.F32 R21, -RZ, R5.H0_H0 ;  /* 0x20000005ff157230 */ /* 0x004fca0000004100 */
[----:B------:R-:W-:-:S04]  /*2d80*/  FMUL R21, R21, R90 ;  /* 0x0000005a15157220 */ /* 0x000fc80000400000 */
[----:B------:R-:W-:Y:S01]  /*2d90*/  FFMA R56, R56, R22, R21 ;  /* 0x0000001638387223 */ /* 0x000fe20000000015 */
[----:B------:R-:W-:Y:S02]  /*2da0*/  LEA.HI.X R21, R110, UR5, R113, 0x1, P1 ;  /* 0x000000056e157c11 */ /* 0x000fe400088f0c71 */
[----:B------:R-:W-:Y:S02]  /*2db0*/  ISETP.GT.AND P1, PT, R3, RZ, P3 ;  /* 0x000000ff0300720c */ /* 0x000fe40001f24270 */
[----:B------:R-:W-:Y:S02]  /*2dc0*/  F2FP.F16.F32.PACK_AB R56, RZ, R56 ;  /* 0x00000038ff38723e */ /* 0x000fe400000000ff */
[----:B------:R-:W-:-:S03]  /*2dd0*/  SHF.L.U64.HI R113, R8, 0x3, R9 ;  /* 0x0000000308717819 */ /* 0x000fc60000010209 */
[----:B------:R0:W-:Y:S06]  /*2de0*/  @P0 STG.E.U16 desc[UR36][R20.64], R56 ;  /* 0x0000003814000986 */ /* 0x0001ec000c101524 */
[----:B------:R-:W-:Y:S05]  /*2df0*/  @!P1 BRA `(.L_x_35) ;  /* 0x0000000000049947 */ /* 0x000fea0003800000 */
[----:B------:R1:W5:Y:S02]  /*2e00*/  LDG.E.LTC128B.U16 R5, desc[UR36][R10.64+0x2] ;  /* 0x000002240a057981 */ /* 0x000364000c1e1520 */
.L_x_35:
[----:B------:R-:W-:Y:S05]  /*2e10*/  BSYNC B1 ;  /* 0x0000000000017941 */ /* 0x000fea0003800000 */
.L_x_34:
[----:B-----5:R-:W-:Y:S01]  /*2e20*/  HADD2.F32 R7, -RZ, R5.H0_H0 ;  /* 0x20000005ff077230 */ /* 0x020fe20000004100 */
[----:B------:R-:W-:Y:S01]  /*2e30*/  ISETP.GT.AND P0, PT, R3, 0x8, P5 ;  /* 0x000000080300780c */ /* 0x000fe20002f04270 */
[----:B------:R-:W-:Y:S01]  /*2e40*/  IMAD.WIDE.U32 R116, R108, R8, R112 ;  /* 0x000000086c747225 */ /* 0x000fe200078e0070 */
[----:B------:R-:W-:-:S03]  /*2e50*/  PRMT R119, R5, 0x7610, R119 ;  /* 0x0000761005777816 */ /* 0x000fc60000000077 */
[----:B------:R-:W-:Y:S01]  /*2e60*/  FMUL R6, R7, R90 ;  /* 0x0000005a07067220 */ /* 0x000fe20000400000 */
[----:B------:R-:W-:Y:S01]  /*2e70*/  IMAD.IADD R103, R103, 0x1, R117 ;  /* 0x0000000167677824 */ /* 0x000fe200078e0275 */
[----:B------:R-:W-:Y:S02]  /*2e80*/  IADD3 R7, P2, R104, R116, RZ ;  /* 0x0000007468077210 */ /* 0x000fe40007f5e0ff */
[----:B------:R-:W-:-:S03]  /*2e90*/  FFMA R57, R57, R22, R6 ;  /* 0x0000001639397223 */ /* 0x000fc60000000006 */
[----:B0-----:R-:W-:Y:S01]  /*2ea0*/  IMAD.X R56, R103, 0x1, R107, P2 ;  /* 0x0000000167387824 */ /* 0x001fe200010e066b */
[C---:B------:R-:W-:Y:S02]  /*2eb0*/  LEA R6, P2, R7.reuse, R14, 0x1 ;  /* 0x0000000e07067211 */ /* 0x040fe400078408ff */
[----:B------:R-:W-:Y:S02]  /*2ec0*/  F2FP.F16.F32.PACK_AB R57, RZ, R57 ;  /* 0x00000039ff39723e */ /* 0x000fe400000000ff */
[----:B------:R-:W-:Y:S02]  /*2ed0*/  LEA.HI.X R7, R7, R15, R56, 0x1, P2 ;  /* 0x0000000f07077211 */ /* 0x000fe400010f0c38 */
[----:B------:R-:W-:-:S05]  /*2ee0*/  PRMT R110, R57, 0x7610, R110 ;  /* 0x00007610396e7816 */ /* 0x000fca000000006e */
[----:B------:R0:W-:Y:S04]  /*2ef0*/  @P1 STG.E.U16 desc[UR36][R20.64+0x2], R110 ;  /* 0x0000026e14001986 */ /* 0x0001e8000c101524 */
[----:B------:R-:W2:Y:S01]  /*2f00*/  @P0 LDG.E.LTC128B.U16 R119, desc[UR36][R6.64] ;  /* 0x0000002406770981 */ /* 0x000ea2000c1e1520 */
[----:B------:R-:W-:Y:S01]  /*2f10*/  IADD3 R116, P1, R12, R116, RZ ;  /* 0x000000740c747210 */ /* 0x000fe20007f3e0ff */
[----:B------:R-:W-:Y:S01]  /*2f20*/  IMAD.SHL.U32 R121, R95, 0x2, RZ ;  /* 0x000000025f797824 */ /* 0x000fe200078e00ff */
[----:B------:R-:W-:Y:S03]  /*2f30*/  BSSY B1, `(.L_x_36) ;  /* 0x0000011000017945 */ /* 0x000fe60003800000 */
[----:B------:R-:W-:Y:S01]  /*2f40*/  IMAD.X R117, R13, 0x1, R103, P1 ;  /* 0x000000010d757824 */ /* 0x000fe200008e0667 */
[----:B0-----:R-:W-:Y:S01]  /*2f50*/  IADD3 R110, P2, R121, R20, RZ ;  /* 0x00000014796e7210 */ /* 0x001fe20007f5e0ff */
[----:B------:R-:W-:-:S04]  /*2f60*/  IMAD.WIDE.U32 R116, R23, R102, R116 ;  /* 0x0000006617747225 */ /* 0x000fc800078e0074 */
[----:B------:R-:W-:Y:S01]  /*2f70*/  IMAD.IADD R57, R115, 0x1, R117 ;  /* 0x0000000173397824 */ /* 0x000fe200078e0275 */
[----:B------:R-:W-:Y:S02]  /*2f80*/  SHF.L.U64.HI R117, R95, 0x1, R94 ;  /* 0x000000015f757819 */ /* 0x000fe4000001025e */
[----:B------:R-:W-:-:S03]  /*2f90*/  LEA R56, P1, R116, R14, 0x1 ;  /* 0x0000000e74387211 */ /* 0x000fc600078208ff */
[----:B------:R-:W-:Y:S01]  /*2fa0*/  IMAD.X R111, R117, 0x1, R21, P2 ;  /* 0x00000001756f7824 */ /* 0x000fe200010e0615 */
[----:B------:R-:W-:Y:S02]  /*2fb0*/  LEA.HI.X R57, R116, R15, R57, 0x1, P1 ;  /* 0x0000000f74397211 */ /* 0x000fe400008f0c39 */
[----:B------:R-:W-:Y:S01]  /*2fc0*/  ISETP.GT.AND P1, PT, R3, 0x8, P3 ;  /* 0x000000080300780c */ /* 0x000fe20001f24270 */
[----:B--2---:R-:W-:-:S05]  /*2fd0*/  HADD2.F32 R5, -RZ, R119.H0_H0 ;  /* 0x20000077ff057230 */ /* 0x004fca0000004100 */
[----:B------:R-:W-:-:S04]  /*2fe0*/  FMUL R5, R5, R90 ;  /* 0x0000005a05057220 */ /* 0x000fc80000400000 */
[----:B------:R-:W-:-:S05]  /*2ff0*/  FFMA R5, R58, R22, R5 ;  /* 0x000000163a057223 */ /* 0x000fca0000000005 */
[----:B------:R-:W-:-:S05]  /*3000*/  F2FP.F16.F32.PACK_AB R5, RZ, R5 ;  /* 0x00000005ff05723e */ /* 0x000fca00000000ff */
[----:B------:R0:W-:Y:S01]  /*3010*/  @P0 STG.E.U16 desc[UR36][R110.64], R5 ;  /* 0x000000056e000986 */ /* 0x0001e2000c101524 */
[----:B------:R-:W-:Y:S05]  /*3020*/  @!P1 BRA `(.L_x_37) ;  /* 0x0000000000049947 */ /* 0x000fea0003800000 */
[----:B------:R2:W5:Y:S02]  /*3030*/  LDG.E.LTC128B.U16 R119, desc[UR36][R56.64+0x2] ;  /* 0x0000022438777981 */ /* 0x000564000c1e1520 */
.L_x_37:
[----:B------:R-:W-:Y:S05]  /*3040*/  BSYNC B1 ;  /* 0x0000000000017941 */ /* 0x000fea0003800000 */
.L_x_36:
[----:B0----5:R-:W-:Y:S01]  /*3050*/  HADD2.F32 R5, -RZ, R119.H0_H0 ;  /* 0x20000077ff057230 */ /* 0x021fe20000004100 */
[----:B------:R-:W-:Y:S01]  /*3060*/  ISETP.GT.AND P3, PT, R4, 0x8, PT ;  /* 0x000000080400780c */ /* 0x000fe20003f64270 */
[C---:B------:R-:W-:Y:S01]  /*3070*/  IMAD.SHL.U32 R103, R96.reuse, 0x2, RZ ;  /* 0x0000000260677824 */ /* 0x040fe200078e00ff */
[----:B------:R-:W-:Y:S02]  /*3080*/  BSSY B1, `(.L_x_38) ;  /* 0x000000f000017945 */ /* 0x000fe40003800000 */
[----:B------:R-:W-:Y:S01]  /*3090*/  FMUL R58, R5, R90 ;  /* 0x0000005a053a7220 */ /* 0x000fe20000400000 */
[----:B------:R-:W-:Y:S02]  /*30a0*/  SHF.L.U64.HI R5, R96, 0x1, R93 ;  /* 0x0000000160057819 */ /* 0x000fe4000001025d */
[----:B------:R-:W-:Y:S01]  /*30b0*/  IADD3 R6, P0, P2, R103, R20, R121 ;  /* 0x0000001467067210 */ /* 0x000fe20007a1e079 */
[----:B------:R-:W-:Y:S01]  /*30c0*/  FFMA R58, R59, R22, R58 ;  /* 0x000000163b3a7223 */ /* 0x000fe2000000003a */
[----:B------:R-:W-:Y:S01]  /*30d0*/  IMAD.MOV.U32 R59, RZ, RZ, R111 ;  /* 0x000000ffff3b7224 */ /* 0x000fe200078e006f */
[----:B------:R-:W-:-:S02]  /*30e0*/  P2R R116, PR, RZ, 0x8 ;  /* 0x00000008ff747803 */ /* 0x000fc40000000000 */
[--C-:B------:R-:W-:Y:S02]  /*30f0*/  IADD3.X R7, R5, R21, R117.reuse, P0, P2 ;  /* 0x0000001505077210 */ /* 0x100fe400007e4475 */
[----:B------:R-:W-:Y:S02]  /*3100*/  F2FP.F16.F32.PACK_AB R58, RZ, R58 ;  /* 0x0000003aff3a723e */ /* 0x000fe400000000ff */
[----:B------:R-:W-:Y:S02]  /*3110*/  ISETP.GT.AND P0, PT, R3, RZ, P3 ;  /* 0x000000ff0300720c */ /* 0x000fe40001f04270 */
[----:B------:R-:W-:Y:S01]  /*3120*/  PRMT R117, R58, 0x7610, R117 ;  /* 0x000076103a757816 */ /* 0x000fe20000000075 */
[----:B------:R-:W-:-:S05]  /*3130*/  IMAD.MOV.U32 R58, RZ, RZ, R110 ;  /* 0x000000ffff3a7224 */ /* 0x000fca00078e006e */
[----:B------:R0:W-:Y:S05]  /*3140*/  @P1 STG.E.U16 desc[UR36][R58.64+0x2], R117 ;  /* 0x000002753a001986 */ /* 0x0001ea000c101524 */
[----:B------:R-:W-:Y:S05]  /*3150*/  @!P0 BRA `(.L_x_39) ;  /* 0x0000000000048947 */ /* 0x000fea0003800000 */
[----:B------:R3:W5:Y:S02]  /*3160*/  LDG.E.LTC128B.U16 R119, desc[UR36][R10.64+0x10] ;  /* 0x000010240a777981 */ /* 0x000764000c1e1520 */
.L_x_39:
[----:B------:R-:W-:Y:S05]  /*3170*/  BSYNC B1 ;  /* 0x0000000000017941 */ /* 0x000fea0003800000 */
.L_x_38:
[----:B0----5:R-:W-:Y:S01]  /*3180*/  HADD2.F32 R117, -RZ, R119.H0_H0 ;  /* 0x20000077ff757230 */ /* 0x021fe20000004100 */
[----:B------:R-:W-:Y:S01]  /*3190*/  ISETP.GT.AND P1, PT, R4, 0x9, PT ;  /* 0x000000090400780c */ /* 0x000fe20003f24270 */
[----:B------:R-:W-:Y:S03]  /*31a0*/  BSSY B1, `(.L_x_40) ;  /* 0x0000009000017945 */ /* 0x000fe60003800000 */
[----:B------:R-:W-:Y:S01]  /*31b0*/  FMUL R117, R117, R90 ;  /* 0x0000005a75757220 */ /* 0x000fe20000400000 */
[----:B------:R-:W-:-:S03]  /*31c0*/  P2R R121, PR, RZ, 0x2 ;  /* 0x00000002ff797803 */ /* 0x000fc60000000000 */
[----:B------:R-:W-:-:S05]  /*31d0*/  FFMA R117, R60, R22, R117 ;  /* 0x000000163c757223 */ /* 0x000fca0000000075 */
[----:B------:R-:W-:-:S05]  /*31e0*/  F2FP.F16.F32.PACK_AB R117, RZ, R117 ;  /* 0x00000075ff75723e */ /* 0x000fca00000000ff */
[----:B------:R0:W-:Y:S01]  /*31f0*/  @P0 STG.E.U16 desc[UR36][R20.64+0x10], R117 ;  /* 0x0000107514000986 */ /* 0x0001e2000c101524 */
[----:B------:R-:W-:-:S13]  /*3200*/  ISETP.GT.AND P0, PT, R3, RZ, P1 ;  /* 0x000000ff0300720c */ /* 0x000fda0000f04270 */
[----:B0-----:R-:W-:Y:S05]  /*3210*/  @!P0 BRA `(.L_x_41) ;  /* 0x0000000000048947 */ /* 0x001fea0003800000 */
[----:B------:R0:W5:Y:S02]  /*3220*/  LDG.E.LTC128B.U16 R119, desc[UR36][R10.64+0x12] ;  /* 0x000012240a777981 */ /* 0x000164000c1e1520 */
.L_x_41:
[----:B------:R-:W-:Y:S05]  /*3230*/  BSYNC B1 ;  /* 0x0000000000017941 */ /* 0x000fea0003800000 */
.L_x_40:
[----:B-----5:R-:W-:Y:S01]  /*3240*/  HADD2.F32 R117, -RZ, R119.H0_H0 ;  /* 0x20000077ff757230 */ /* 0x020fe20000004100 */
[----:B------:R-:W-:Y:S04]  /*3250*/  BSSY B1, `(.L_x_42) ;  /* 0x0000008000017945 */ /* 0x000fe80003800000 */
[----:B------:R-:W-:-:S04]  /*3260*/  FMUL R60, R117, R90 ;  /* 0x0000005a753c7220 */ /* 0x000fc80000400000 */
[----:B------:R-:W-:-:S05]  /*3270*/  FFMA R60, R61, R22, R60 ;  /* 0x000000163d3c7223 */ /* 0x000fca000000003c */
[----:B------:R-:W-:-:S05]  /*3280*/  F2FP.F16.F32.PACK_AB R60, RZ, R60 ;  /* 0x0000003cff3c723e */ /* 0x000fca00000000ff */
[----:B------:R4:W-:Y:S01]  /*3290*/  @P0 STG.E.U16 desc[UR36][R20.64+0x12], R60 ;  /* 0x0000123c14000986 */ /* 0x0009e2000c101524 */
[----:B------:R-:W-:-:S13]  /*32a0*/  ISETP.GT.AND P0, PT, R3, 0x8, P3 ;  /* 0x000000080300780c */ /* 0x000fda0001f04270 */
[----:B----4-:R-:W-:Y:S05]  /*32b0*/  @!P0 BRA `(.L_x_43) ;  /* 0x0000000000048947 */ /* 0x010fea0003800000 */
[----:B------:R4:W5:Y:S02]  /*32c0*/  LDG.E.LTC128B.U16 R119, desc[UR36][R56.64+0x10] ;  /* 0x0000102438777981 */ /* 0x000964000c1e1520 */
.L_x_43:
[----:B------:R-:W-:Y:S05]  /*32d0*/  BSYNC B1 ;  /* 0x0000000000017941 */ /* 0x000fea0003800000 */
.L_x_42:
[----:B-----5:R-:W-:Y:S01]  /*32e0*/  HADD2.F32 R61, -RZ, R119.H0_H0 ;  /* 0x20000077ff3d7230 */ /* 0x020fe20000004100 */
[----:B------:R-:W-:Y:S04]  /*32f0*/  BSSY B1, `(.L_x_44) ;  /* 0x000000a000017945 */ /* 0x000fe80003800000 */
[----:B------:R-:W-:-:S04]  /*3300*/  FMUL R61, R61, R90 ;  /* 0x0000005a3d3d7220 */ /* 0x000fc80000400000 */
[----:B------:R-:W-:-:S05]  /*3310*/  FFMA R61, R62, R22, R61 ;  /* 0x000000163e3d7223 */ /* 0x000fca000000003d */
[----:B------:R-:W-:-:S05]  /*3320*/  F2FP.F16.F32.PACK_AB R61, RZ, R61 ;  /* 0x0000003dff3d723e */ /* 0x000fca00000000ff */
[----:B------:R0:W-:Y:S01]  /*3330*/  @P0 STG.E.U16 desc[UR36][R58.64+0x10], R61 ;  /* 0x0000103d3a000986 */ /* 0x0001e2000c101524 */
[----:B------:R-:W-:-:S05]  /*3340*/  IADD3 R117, P0, R108, 0x80, RZ ;  /* 0x000000806c757810 */ /* 0x000fca0007f1e0ff */
[----:B------:R-:W-:Y:S01]  /*3350*/  IMAD.X R109, RZ, RZ, R109, P0 ;  /* 0x000000ffff6d7224 */ /* 0x000fe200000e066d */
[----:B------:R-:W-:-:S13]  /*3360*/  ISETP.GT.AND P0, PT, R3, 0x8, P1 ;  /* 0x000000080300780c */ /* 0x000fda0000f04270 */
[----:B0-----:R-:W-:Y:S05]  /*3370*/  @!P0 BRA `(.L_x_45) ;  /* 0x0000000000048947 */ /* 0x001fea0003800000 */
[----:B------:R0:W5:Y:S02]  /*3380*/  LDG.E.LTC128B.U16 R119, desc[UR36][R56.64+0x12] ;  /* 0x0000122438777981 */ /* 0x000164000c1e1520 */
.L_x_45:
[----:B------:R-:W-:Y:S05]  /*3390*/  BSYNC B1 ;  /* 0x0000000000017941 */ /* 0x000fea0003800000 */
.L_x_44:
[----:B-----5:R-:W-:Y:S01]  /*33a0*/  HADD2.F32 R61, -RZ, R119.H0_H0 ;  /* 0x20000077ff3d7230 */ /* 0x020fe20000004100 */
[----:B------:R-:W-:Y:S01]  /*33b0*/  ISETP.GT.AND P2, PT, R4, 0x10, PT ;  /* 0x000000100400780c */ /* 0x000fe20003f44270 */
[-C--:B------:R-:W-:Y:S01]  /*33c0*/  IMAD R62, R109, R8.reuse, RZ ;  /* 0x000000086d3e7224 */ /* 0x080fe200078e02ff */
[----:B------:R-:W-:Y:S01]  /*33d0*/  BSSY B1, `(.L_x_46) ;  /* 0x0000021000017945 */ /* 0x000fe20003800000 */
[----:B------:R-:W-:-:S04]  /*33e0*/  IMAD.WIDE.U32 R112, R117, R8, R112 ;  /* 0x0000000875707225 */ /* 0x000fc800078e0070 */
[----:B------:R-:W-:Y:S01]  /*33f0*/  FMUL R60, R61, R90 ;  /* 0x0000005a3d3c7220 */ /* 0x000fe20000400000 */
[----:B------:R-:W-:-:S03]  /*3400*/  IMAD R105, R117, R9, R62 ;  /* 0x0000000975697224 */ /* 0x000fc600078e023e */
[----:B------:R-:W-:Y:S01]  /*3410*/  FFMA R63, R63, R22, R60 ;  /* 0x000000163f3f7223 */ /* 0x000fe2000000003c */
[----:B------:R-:W-:-:S04]  /*3420*/  IMAD.WIDE.U32 R60, R117, R8, R12 ;  /* 0x00000008753c7225 */ /* 0x000fc800078e000c */
[----:B------:R-:W-:Y:S01]  /*3430*/  F2FP.F16.F32.PACK_AB R63, RZ, R63 ;  /* 0x0000003fff3f723e */ /* 0x000fe200000000ff */
[----:B------:R-:W-:-:S03]  /*3440*/  IMAD.IADD R61, R105, 0x1, R61 ;  /* 0x00000001693d7824 */ /* 0x000fc600078e023d */
[----:B------:R-:W-:Y:S01]  /*3450*/  PRMT R109, R63, 0x7610, R109 ;  /* 0x000076103f6d7816 */ /* 0x000fe2000000006d */
[----:B------:R-:W-:-:S04]  /*3460*/  IMAD.WIDE.U32 R62, R117, R8, R106 ;  /* 0x00000008753e7225 */ /* 0x000fc800078e006a */
[----:B------:R1:W-:Y:S01]  /*3470*/  @P0 STG.E.U16 desc[UR36][R58.64+0x12], R109 ;  /* 0x0000126d3a000986 */ /* 0x0003e2000c101524 */
[----:B------:R-:W-:Y:S02]  /*3480*/  IMAD.IADD R9, R63, 0x1, R105 ;  /* 0x000000013f097824 */ /* 0x000fe400078e0269 */
[----:B------:R-:W-:Y:S02]  /*3490*/  IMAD.IADD R105, R105, 0x1, R113 ;  /* 0x0000000169697824 */ /* 0x000fe400078e0271 */
[----:B-1----:R-:W-:Y:S01]  /*34a0*/  IMAD.WIDE.U32 R108, R23, R102, R60 ;  /* 0x00000066176c7225 */ /* 0x002fe200078e003c */
[----:B------:R-:W-:-:S04]  /*34b0*/  LEA R60, P0, R62, R14, 0x1 ;  /* 0x0000000e3e3c7211 */ /* 0x000fc800078008ff */
[----:B------:R-:W-:Y:S01]  /*34c0*/  LEA.HI.X R61, R62, R15, R9, 0x1, P0 ;  /* 0x0000000f3e3d7211 */ /* 0x000fe200000f0c09 */
[----:B------:R-:W-:Y:S01]  /*34d0*/  IMAD.IADD R9, R115, 0x1, R109 ;  /* 0x0000000173097824 */ /* 0x000fe200078e026d */
[----:B------:R-:W-:-:S04]  /*34e0*/  LEA R8, P0, R108, R14, 0x1 ;  /* 0x0000000e6c087211 */ /* 0x000fc800078008ff */
[----:B------:R-:W-:Y:S02]  /*34f0*/  LEA.HI.X R9, R108, R15, R9, 0x1, P0 ;  /* 0x0000000f6c097211 */ /* 0x000fe400000f0c09 */
[----:B------:R-:W-:-:S05]  /*3500*/  IADD3 R104, P0, R104, R112, RZ ;  /* 0x0000007068687210 */ /* 0x000fca0007f1e0ff */
[----:B------:R-:W-:Y:S01]  /*3510*/  IMAD.X R106, R105, 0x1, R107, P0 ;  /* 0x00000001696a7824 */ /* 0x000fe200000e066b */
[----:B------:R-:W-:-:S05]  /*3520*/  IADD3 R62, P0, R12, R112, RZ ;  /* 0x000000700c3e7210 */ /* 0x000fca0007f1e0ff */
[----:B------:R-:W-:Y:S01]  /*3530*/  IMAD.X R63, R13, 0x1, R105, P0 ;  /* 0x000000010d3f7824 */ /* 0x000fe200000e0669 */
[----:B------:R-:W-:Y:S01]  /*3540*/  LEA R12, P0, R104, R14, 0x1 ;  /* 0x0000000e680c7211 */ /* 0x000fe200078008ff */
[----:B------:R-:W-:-:S03]  /*3550*/  IMAD.WIDE.U32 R62, R23, R102, R62 ;  /* 0x00000066173e7225 */ /* 0x000fc600078e003e */
[----:B------:R-:W-:Y:S02]  /*3560*/  LEA.HI.X R13, R104, R15, R106, 0x1, P0 ;  /* 0x0000000f680d7211 */ /* 0x000fe400000f0c6a */
[----:B------:R-:W-:Y:S01]  /*3570*/  P2R R102, PR, RZ, 0x4 ;  /* 0x00000004ff667803 */ /* 0x000fe20000000000 */
[----:B------:R-:W-:Y:S01]  /*3580*/  IMAD.IADD R115, R115, 0x1, R63 ;  /* 0x0000000173737824 */ /* 0x000fe200078e023f */
[----:B------:R-:W-:-:S04]  /*3590*/  LEA R14, P0, R62, R14, 0x1 ;  /* 0x0000000e3e0e7211 */ /* 0x000fc800078008ff */
[----:B------:R-:W-:Y:S02]  /*35a0*/  LEA.HI.X R15, R62, R15, R115, 0x1, P0 ;  /* 0x0000000f3e0f7211 */ /* 0x000fe400000f0c73 */
[----:B------:R-:W-:-:S13]  /*35b0*/  ISETP.GT.AND P0, PT, R3, RZ, P2 ;  /* 0x000000ff0300720c */ /* 0x000fda0001704270 */
[----:B------:R-:W-:Y:S05]  /*35c0*/  @!P0 BRA `(.L_x_47) ;  /* 0x0000000000048947 */ /* 0x000fea0003800000 */
[----:B------:R1:W5:Y:S02]  /*35d0*/  LDG.E.LTC128B.U16 R119, desc[UR36][R10.64+0x20] ;  /* 0x000020240a777981 */ /* 0x000364000c1e1520 */
.L_x_47:
[----:B------:R-:W-:Y:S05]  /*35e0*/  BSYNC B1 ;  /* 0x0000000000017941 */ /* 0x000fea0003800000 */
.L_x_46:
[----:B-----5:R-:W-:Y:S01]  /*35f0*/  HADD2.F32 R23, -RZ, R119.H0_H0 ;  /* 0x20000077ff177230 */ /* 0x020fe20000004100 */
        /* <DEDUP_REMOVED lines=10> */
.L_x_49:
[----:B------:R-:W-:Y:S05]  /*36a0*/  BSYNC B1 ;  /* 0x0000000000017941 */ /* 0x000fea0003800000 */
.L_x_48:
[----:B-----5:R-:W-:Y:S01]  /*36b0*/  HADD2.F32 R23, -RZ, R119.H0_H0 ;  /* 0x20000077ff177230 */ /* 0x020fe20000004100 */
[----:B------:R-:W-:Y:S04]  /*36c0*/  BSSY B1, `(.L_x_50) ;  /* 0x0000008000017945 */ /* 0x000fe80003800000 */
[----:B------:R-:W-:-:S04]  /*36d0*/  FMUL R62, R23, R90 ;  /* 0x0000005a173e7220 */ /* 0x000fc80000400000 */
[----:B------:R-:W-:-:S05]  /*36e0*/  FFMA R62, R65, R22, R62 ;  /* 0x00000016413e7223 */ /* 0x000fca000000003e */
[----:B------:R-:W-:-:S05]  /*36f0*/  F2FP.F16.F32.PACK_AB R62, RZ, R62 ;  /* 0x0000003eff3e723e */ /* 0x000fca00000000ff */
[----:B------:R0:W-:Y:S01]  /*3700*/  @P0 STG.E.U16 desc[UR36][R20.64+0x22], R62 ;  /* 0x0000223e14000986 */ /* 0x0001e2000c101524 */
[----:B------:R-:W-:-:S13]  /*3710*/  ISETP.GT.AND P0, PT, R3, 0x8, P2 ;  /* 0x000000080300780c */ /* 0x000fda0001704270 */
[----:B0-----:R-:W-:Y:S05]  /*3720*/  @!P0 BRA `(.L_x_51) ;  /* 0x0000000000048947 */ /* 0x001fea0003800000 */
[----:B------:R0:W5:Y:S02]  /*3730*/  LDG.E.LTC128B.U16 R119, desc[UR36][R56.64+0x20] ;  /* 0x0000202438777981 */ /* 0x000164000c1e1520 */
.L_x_51:
[----:B------:R-:W-:Y:S05]  /*3740*/  BSYNC B1 ;  /* 0x0000000000017941 */ /* 0x000fea0003800000 */
.L_x_50:
        /* <DEDUP_REMOVED lines=9> */
.L_x_53:
[----:B------:R-:W-:Y:S05]  /*37e0*/  BSYNC B1 ;  /* 0x0000000000017941 */ /* 0x000fea0003800000 */
.L_x_52:
        /* <DEDUP_REMOVED lines=11> */
.L_x_55:
[----:B------:R-:W-:Y:S05]  /*38a0*/  BSYNC B1 ;  /* 0x0000000000017941 */ /* 0x000fea0003800000 */
.L_x_54:
[----:B-----5:R-:W-:Y:S01]  /*38b0*/  HADD2.F32 R23, -RZ, R119.H0_H0 ;  /* 0x20000077ff177230 */ /* 0x020fe20000004100 */
[----:B------:R-:W-:Y:S01]  /*38c0*/  ISETP.GT.AND P1, PT, R4, 0x19, PT ;  /* 0x000000190400780c */ /* 0x000fe20003f24270 */
[----:B------:R-:W-:Y:S03]  /*38d0*/  BSSY B1, `(.L_x_56) ;  /* 0x0000009000017945 */ /* 0x000fe60003800000 */
[----:B------:R-:W-:-:S04]  /*38e0*/  FMUL R23, R23, R90 ;  /* 0x0000005a17177220 */ /* 0x000fc80000400000 */
[----:B------:R-:W-:Y:S01]  /*38f0*/  FFMA R23, R68, R22, R23 ;  /* 0x0000001644177223 */ /* 0x000fe20000000017 */
[----:B------:R-:W-:-:S04]  /*3900*/  P2R R68, PR, RZ, 0x2 ;  /* 0x00000002ff447803 */ /* 0x000fc80000000000 */
[----:B------:R-:W-:-:S05]  /*3910*/  F2FP.F16.F32.PACK_AB R23, RZ, R23 ;  /* 0x00000017ff17723e */ /* 0x000fca00000000ff */
[----:B------:R0:W-:Y:S01]  /*3920*/  @P0 STG.E.U16 desc[UR36][R20.64+0x30], R23 ;  /* 0x0000301714000986 */ /* 0x0001e2000c101524 */
[----:B------:R-:W-:-:S13]  /*3930*/  ISETP.GT.AND P0, PT, R3, RZ, P1 ;  /* 0x000000ff0300720c */ /* 0x000fda0000f04270 */
[----:B0-----:R-:W-:Y:S05]  /*3940*/  @!P0 BRA `(.L_x_57) ;  /* 0x0000000000048947 */ /* 0x001fea0003800000 */
[----:B------:R0:W5:Y:S02]  /*3950*/  LDG.E.LTC128B.U16 R119, desc[UR36][R10.64+0x32] ;  /* 0x000032240a777981 */ /* 0x000164000c1e1520 */
.L_x_57:
[----:B------:R-:W-:Y:S05]  /*3960*/  BSYNC B1 ;  /* 0x0000000000017941 */ /* 0x000fea0003800000 */
.L_x_56:
        /* <DEDUP_REMOVED lines=9> */
.L_x_59:
[----:B------:R-:W-:Y:S05]  /*3a00*/  BSYNC B1 ;  /* 0x0000000000017941 */ /* 0x000fea0003800000 */
.L_x_58:
        /* <DEDUP_REMOVED lines=9> */
.L_x_61:
[----:B------:R-:W-:Y:S05]  /*3aa0*/  BSYNC B1 ;  /* 0x0000000000017941 */ /* 0x000fea0003800000 */
.L_x_60:
        /* <DEDUP_REMOVED lines=11> */
.L_x_63:
[----:B------:R-:W-:Y:S05]  /*3b60*/  BSYNC B1 ;  /* 0x0000000000017941 */ /* 0x000fea0003800000 */
.L_x_62:
        /* <DEDUP_REMOVED lines=11> */
.L_x_65:
[----:B------:R-:W-:Y:S05]  /*3c20*/  BSYNC B1 ;  /* 0x0000000000017941 */ /* 0x000fea0003800000 */
.L_x_64:
        /* <DEDUP_REMOVED lines=9> */
.L_x_67:
[----:B------:R-:W-:Y:S05]  /*3cc0*/  BSYNC B1 ;  /* 0x0000000000017941 */ /* 0x000fea0003800000 */
.L_x_66:
        /* <DEDUP_REMOVED lines=9> */
.L_x_69:
[----:B------:R-:W-:Y:S05]  /*3d60*/  BSYNC B1 ;  /* 0x0000000000017941 */ /* 0x000fea0003800000 */
.L_x_68:
        /* <DEDUP_REMOVED lines=11> */
.L_x_71:
[----:B------:R-:W-:Y:S05]  /*3e20*/  BSYNC B1 ;  /* 0x0000000000017941 */ /* 0x000fea0003800000 */
.L_x_70:
[----:B-----5:R-:W-:Y:S01]  /*3e30*/  HADD2.F32 R23, -RZ, R119.H0_H0 ;  /* 0x20000077ff177230 */ /* 0x020fe20000004100 */
[----:B------:R-:W-:Y:S01]  /*3e40*/  ISETP.GT.AND P4, PT, R4, 0x29, PT ;  /* 0x000000290400780c */ /* 0x000fe20003f84270 */
[----:B------:R-:W-:Y:S03]  /*3e50*/  BSSY B1, `(.L_x_72) ;  /* 0x0000009000017945 */ /* 0x000fe60003800000 */
[----:B------:R-:W-:-:S04]  /*3e60*/  FMUL R23, R23, R90 ;  /* 0x0000005a17177220 */ /* 0x000fc80000400000 */
[----:B------:R-:W-:-:S05]  /*3e70*/  FFMA R23, R76, R22, R23 ;  /* 0x000000164c177223 */ /* 0x000fca0000000017 */
[----:B------:R-:W-:-:S05]  /*3e80*/  F2FP.F16.F32.PACK_AB R23, RZ, R23 ;  /* 0x00000017ff17723e */ /* 0x000fca00000000ff */
[----:B------:R1:W-:Y:S01]  /*3e90*/  @P0 STG.E.U16 desc[UR36][R20.64+0x50], R23 ;  /* 0x0000501714000986 */ /* 0x0003e2000c101524 */
[----:B------:R-:W-:Y:S02]  /*3ea0*/  ISETP.GT.AND P0, PT, R3, RZ, P4 ;  /* 0x000000ff0300720c */ /* 0x000fe40002704270 */
[----:B-1----:R-:W-:-:S11]  /*3eb0*/  P2R R23, PR, RZ, 0x10 ;  /* 0x00000010ff177803 */ /* 0x002fd60000000000 */
[----:B------:R-:W-:Y:S05]  /*3ec0*/  @!P0 BRA `(.L_x_73) ;  /* 0x0000000000048947 */ /* 0x000fea0003800000 */
[----:B------:R1:W5:Y:S02]  /*3ed0*/  LDG.E.LTC128B.U16 R119, desc[UR36][R10.64+0x52] ;  /* 0x000052240a777981 */ /* 0x000364000c1e1520 */
.L_x_73:
[----:B------:R-:W-:Y:S05]  /*3ee0*/  BSYNC B1 ;  /* 0x0000000000017941 */ /* 0x000fea0003800000 */
.L_x_72:
        /* <DEDUP_REMOVED lines=9> */
.L_x_75:
[----:B------:R-:W-:Y:S05]  /*3f80*/  BSYNC B1 ;  /* 0x0000000000017941 */ /* 0x000fea0003800000 */
.L_x_74:
        /* <DEDUP_REMOVED lines=9> */
.L_x_77:
[----:B------:R-:W-:Y:S05]  /*4020*/  BSYNC B1 ;  /* 0x0000000000017941 */ /* 0x000fea0003800000 */
.L_x_76:
[----:B-----5:R-:W-:Y:S01]  /*4030*/  HADD2.F32 R23, -RZ, R119.H0_H0 ;  /* 0x20000077ff177230 */ /* 0x020fe20000004100 */
[----:B------:R-:W-:Y:S01]  /*4040*/  ISETP.GT.AND P6, PT, R4, 0x30, PT ;  /* 0x000000300400780c */ /* 0x000fe20003fc4270 */
[----:B------:R-:W-:Y:S03]  /*4050*/  BSSY B1, `(.L_x_78) ;  /* 0x0000008000017945 */ /* 0x000fe60003800000 */
[----:B------:R-:W-:-:S04]  /*4060*/  FMUL R62, R23, R90 ;  /* 0x0000005a173e7220 */ /* 0x000fc80000400000 */
[----:B------:R-:W-:-:S05]  /*4070*/  FFMA R62, R79, R22, R62 ;  /* 0x000000164f3e7223 */ /* 0x000fca000000003e */
[----:B------:R-:W-:-:S05]  /*4080*/  F2FP.F16.F32.PACK_AB R62, RZ, R62 ;  /* 0x0000003eff3e723e */ /* 0x000fca00000000ff */
[----:B------:R0:W-:Y:S01]  /*4090*/  @P0 STG.E.U16 desc[UR36][R58.64+0x52], R62 ;  /* 0x0000523e3a000986 */ /* 0x0001e2000c101524 */
[----:B------:R-:W-:-:S13]  /*40a0*/  ISETP.GT.AND P0, PT, R3, RZ, P6 ;  /* 0x000000ff0300720c */ /* 0x000fda0003704270 */
[----:B0-----:R-:W-:Y:S05]  /*40b0*/  @!P0 BRA `(.L_x_79) ;  /* 0x0000000000048947 */ /* 0x001fea0003800000 */
[----:B------:R0:W5:Y:S02]  /*40c0*/  LDG.E.LTC128B.U16 R119, desc[UR36][R10.64+0x60] ;  /* 0x000060240a777981 */ /* 0x000164000c1e1520 */
.L_x_79:
[----:B------:R-:W-:Y:S05]  /*40d0*/  BSYNC B1 ;  /* 0x0000000000017941 */ /* 0x000fea0003800000 */
.L_x_78:
        /* <DEDUP_REMOVED lines=10> */
.L_x_81:
[----:B------:R-:W-:Y:S05]  /*4180*/  BSYNC B1 ;  /* 0x0000000000017941 */ /* 0x000fea0003800000 */
.L_x_80:
        /* <DEDUP_REMOVED lines=9> */
.L_x_83:
[----:B------:R-:W-:Y:S05]  /*4220*/  BSYNC B1 ;  /* 0x0000000000017941 */ /* 0x000fea0003800000 */
.L_x_82:
        /* <DEDUP_REMOVED lines=9> */
.L_x_85:
[----:B------:R-:W-:Y:S05]  /*42c0*/  BSYNC B1 ;  /* 0x0000000000017941 */ /* 0x000fea0003800000 */
.L_x_84:
        /* <DEDUP_REMOVED lines=10> */
.L_x_87:
[----:B------:R-:W-:Y:S05]  /*4370*/  BSYNC B1 ;  /* 0x0000000000017941 */ /* 0x000fea0003800000 */
.L_x_86:
[----:B-----5:R-:W-:Y:S01]  /*4380*/  HADD2.F32 R23, -RZ, R119.H0_H0 ;  /* 0x20000077ff177230 */ /* 0x020fe20000004100 */
[----:B------:R-:W-:Y:S04]  /*4390*/  BSSY B1, `(.L_x_88) ;  /* 0x000000f000017945 */ /* 0x000fe80003800000 */
[----:B------:R-:W-:-:S04]  /*43a0*/  FMUL R23, R23, R90 ;  /* 0x0000005a17177220 */ /* 0x000fc80000400000 */
[----:B------:R-:W-:-:S05]  /*43b0*/  FFMA R23, R84, R22, R23 ;  /* 0x0000001654177223 */ /* 0x000fca0000000017 */
[----:B------:R-:W-:-:S05]  /*43c0*/  F2FP.F16.F32.PACK_AB R23, RZ, R23 ;  /* 0x00000017ff17723e */ /* 0x000fca00000000ff */
[----:B------:R0:W-:Y:S01]  /*43d0*/  @P0 STG.E.U16 desc[UR36][R20.64+0x70], R23 ;  /* 0x0000701714000986 */ /* 0x0001e2000c101524 */
[----:B------:R-:W-:-:S05]  /*43e0*/  IADD3 R64, P0, R103, R110, RZ ;  /* 0x0000006e67407210 */ /* 0x000fca0007f1e0ff */
[----:B------:R-:W-:Y:S01]  /*43f0*/  IMAD.X R65, R5, 0x1, R111, P0 ;  /* 0x0000000105417824 */ /* 0x000fe200000e066f */
[----:B------:R-:W-:-:S05]  /*4400*/  IADD3 R66, P0, R103, R110, RZ ;  /* 0x0000006e67427210 */ /* 0x000fca0007f1e0ff */
[----:B------:R-:W-:Y:S01]  /*4410*/  IMAD.X R67, R5, 0x1, R111, P0 ;  /* 0x0000000105437824 */ /* 0x000fe200000e066f */
[----:B------:R-:W-:-:S05]  /*4420*/  IADD3 R62, P0, R103, R20, RZ ;  /* 0x00000014673e7210 */ /* 0x000fca0007f1e0ff */
[----:B------:R-:W-:Y:S01]  /*4430*/  IMAD.X R63, R5, 0x1, R21, P0 ;  /* 0x00000001053f7824 */ /* 0x000fe200000e0615 */
[----:B------:R-:W-:-:S04]  /*4440*/  ISETP.GT.AND P0, PT, R4, 0x39, PT ;  /* 0x000000390400780c */ /* 0x000fc80003f04270 */
[----:B------:R-:W-:-:S13]  /*4450*/  ISETP.GT.AND P3, PT, R3, RZ, P0 ;  /* 0x000000ff0300720c */ /* 0x000fda0000764270 */
[----:B0-----:R-:W-:Y:S05]  /*4460*/  @!P3 BRA `(.L_x_89) ;  /* 0x000000000004b947 */ /* 0x001fea0003800000 */
[----:B------:R0:W5:Y:S02]  /*4470*/  LDG.E.LTC128B.U16 R119, desc[UR36][R10.64+0x72] ;  /* 0x000072240a777981 */ /* 0x000164000c1e1520 */
.L_x_89:
[----:B------:R-:W-:Y:S05]  /*4480*/  BSYNC B1 ;  /* 0x0000000000017941 */ /* 0x000fea0003800000 */
.L_x_88:
        /* <DEDUP_REMOVED lines=9> */
.L_x_91:
[----:B------:R-:W-:Y:S05]  /*4520*/  BSYNC B1 ;  /* 0x0000000000017941 */ /* 0x000fea0003800000 */
.L_x_90:
        /* <DEDUP_REMOVED lines=9> */
.L_x_93:
[----:B------:R-:W-:Y:S05]  /*45c0*/  BSYNC B1 ;  /* 0x0000000000017941 */ /* 0x000fea0003800000 */
.L_x_92:
[----:B-----5:R-:W-:-:S05]  /*45d0*/  HADD2.F32 R5, -RZ, R119.H0_H0 ;  /* 0x20000077ff057230 */ /* 0x020fca0000004100 */
[----:B------:R-:W-:-:S04]  /*45e0*/  FMUL R4, R5, R90 ;  /* 0x0000005a05047220 */ /* 0x000fc80000400000 */
[----:B------:R-:W-:-:S05]  /*45f0*/  FFMA R4, R87, R22, R4 ;  /* 0x0000001657047223 */ /* 0x000fca0000000004 */
[----:B------:R-:W-:-:S05]  /*4600*/  F2FP.F16.F32.PACK_AB R4, RZ, R4 ;  /* 0x00000004ff04723e */ /* 0x000fca00000000ff */
[----:B------:R0:W-:Y:S01]  /*4610*/  @P3 STG.E.U16 desc[UR36][R58.64+0x72], R4 ;  /* 0x000072043a003986 */ /* 0x0001e2000c101524 */
[----:B------:R-:W-:-:S13]  /*4620*/  ISETP.GT.AND P3, PT, R3, 0x80, P5 ;  /* 0x000000800300780c */ /* 0x000fda0002f64270 */
[----:B------:R-:W2:Y:S01]  /*4630*/  @P3 LDG.E.LTC128B.U16 R119, desc[UR36][R60.64] ;  /* 0x000000243c773981 */ /* 0x000ea2000c1e1520 */
[----:B------:R-:W-:Y:S01]  /*4640*/  BSSY B1, `(.L_x_94) ;  /* 0x000000a000017945 */ /* 0x000fe20003800000 */
[----:B--2---:R-:W-:-:S05]  /*4650*/  HADD2.F32 R5, -RZ, R119.H0_H0 ;  /* 0x20000077ff057230 */ /* 0x004fca0000004100 */
[----:B------:R-:W-:-:S04]  /*4660*/  FMUL R5, R5, R90 ;  /* 0x0000005a05057220 */ /* 0x000fc80000400000 */
[----:B------:R-:W-:-:S05]  /*4670*/  FFMA R5, R24, R22, R5 ;  /* 0x0000001618057223 */ /* 0x000fca0000000005 */
[----:B------:R-:W-:-:S05]  /*4680*/  F2FP.F16.F32.PACK_AB R5, RZ, R5 ;  /* 0x00000005ff05723e */ /* 0x000fca00000000ff */
[----:B------:R0:W-:Y:S01]  /*4690*/  @P3 STG.E.U16 desc[UR36][R62.64], R5 ;  /* 0x000000053e003986 */ /* 0x0001e2000c101524 */
[----:B------:R-:W-:-:S04]  /*46a0*/  ISETP.NE.AND P3, PT, R120, RZ, PT ;  /* 0x000000ff7800720c */ /* 0x000fc80003f65270 */
[----:B------:R-:W-:-:S13]  /*46b0*/  ISETP.GT.AND P3, PT, R3, 0x80, P3 ;  /* 0x000000800300780c */ /* 0x000fda0001f64270 */
[----:B0-----:R-:W-:Y:S05]  /*46c0*/  @!P3 BRA `(.L_x_95) ;  /* 0x000000000004b947 */ /* 0x001fea0003800000 */
[----:B------:R0:W5:Y:S02]  /*46d0*/  LDG.E.LTC128B.U16 R119, desc[UR36][R8.64+0x2] ;  /* 0x0000022408777981 */ /* 0x000164000c1e1520 */
.L_x_95:
[----:B------:R-:W-:Y:S05]  /*46e0*/  BSYNC B1 ;  /* 0x0000000000017941 */ /* 0x000fea0003800000 */
.L_x_94:
[----:B-----5:R-:W-:Y:S01]  /*46f0*/  HADD2.F32 R5, -RZ, R119.H0_H0 ;  /* 0x20000077ff057230 */ /* 0x020fe20000004100 */
[----:B------:R-:W-:Y:S01]  /*4700*/  ISETP.GT.AND P5, PT, R3, 0x88, P5 ;  /* 0x000000880300780c */ /* 0x000fe20002fa4270 */
[----:B------:R-:W-:Y:S03]  /*4710*/  BSSY B1, `(.L_x_96) ;  /* 0x000000a000017945 */ /* 0x000fe60003800000 */
[----:B------:R-:W-:Y:S01]  /*4720*/  FMUL R4, R5, R90 ;  /* 0x0000005a05047220 */ /* 0x000fe20000400000 */
[----:B------:R-:W-:-:S03]  /*4730*/  @P3 IMAD.MOV.U32 R5, RZ, RZ, R63 ;  /* 0x000000ffff053224 */ /* 0x000fc600078e003f */
[----:B------:R-:W-:-:S05]  /*4740*/  FFMA R4, R25, R22, R4 ;  /* 0x0000001619047223 */ /* 0x000fca0000000004 */
[----:B------:R-:W-:-:S04]  /*4750*/  F2FP.F16.F32.PACK_AB R4, RZ, R4 ;  /* 0x00000004ff04723e */ /* 0x000fc800000000ff */
[----:B-1-3--:R-:W-:Y:S01]  /*4760*/  PRMT R10, R4, 0x7610, R10 ;  /* 0x00007610040a7816 */ /* 0x00afe2000000000a */
[----:B------:R-:W-:-:S05]  /*4770*/  @P3 IMAD.MOV.U32 R4, RZ, RZ, R62 ;  /* 0x000000ffff043224 */ /* 0x000fca00078e003e */
[----:B------:R1:W-:Y:S01]  /*4780*/  @P3 STG.E.U16 desc[UR36][R4.64+0x2], R10 ;  /* 0x0000020a04003986 */ /* 0x0003e2000c101524 */
[----:B------:R-:W-:Y:S05]  /*4790*/  @!P5 BRA `(.L_x_97) ;  /* 0x000000000004d947 */ /* 0x000fea0003800000 */
[----:B------:R2:W5:Y:S02]  /*47a0*/  LDG.E.LTC128B.U16 R119, desc[UR36][R12.64] ;  /* 0x000000240c777981 */ /* 0x000564000c1e1520 */
.L_x_97:
[----:B------:R-:W-:Y:S05]  /*47b0*/  BSYNC B1 ;  /* 0x0000000000017941 */ /* 0x000fea0003800000 */
.L_x_96:
[----:B-1---5:R-:W-:Y:S01]  /*47c0*/  HADD2.F32 R5, -RZ, R119.H0_H0 ;  /* 0x20000077ff057230 */ /* 0x022fe20000004100 */
[----:B------:R-:W-:Y:S01]  /*47d0*/  ISETP.NE.AND P3, PT, R120, RZ, PT ;  /* 0x000000ff7800720c */ /* 0x000fe20003f65270 */
[----:B------:R-:W-:Y:S03]  /*47e0*/  BSSY B1, `(.L_x_98) ;  /* 0x0000008000017945 */ /* 0x000fe60003800000 */
[----:B------:R-:W-:Y:S01]  /*47f0*/  FMUL R5, R5, R90 ;  /* 0x0000005a05057220 */ /* 0x000fe20000400000 */
[----:B------:R-:W-:-:S03]  /*4800*/  ISETP.GT.AND P3, PT, R3, 0x88, P3 ;  /* 0x000000880300780c */ /* 0x000fc60001f64270 */
[----:B------:R-:W-:-:S05]  /*4810*/  FFMA R5, R26, R22, R5 ;  /* 0x000000161a057223 */ /* 0x000fca0000000005 */
[----:B------:R-:W-:-:S05]  /*4820*/  F2FP.F16.F32.PACK_AB R5, RZ, R5 ;  /* 0x00000005ff05723e */ /* 0x000fca00000000ff */
[----:B------:R1:W-:Y:S01]  /*4830*/  @P5 STG.E.U16 desc[UR36][R64.64], R5 ;  /* 0x0000000540005986 */ /* 0x0003e2000c101524 */
[----:B------:R-:W-:Y:S05]  /*4840*/  @!P3 BRA `(.L_x_99) ;  /* 0x000000000004b947 */ /* 0x000fea0003800000 */
[----:B------:R3:W5:Y:S02]  /*4850*/  LDG.E.LTC128B.U16 R119, desc[UR36][R14.64+0x2] ;  /* 0x000002240e777981 */ /* 0x000764000c1e1520 */
.L_x_99:
[----:B------:R-:W-:Y:S05]  /*4860*/  BSYNC B1 ;  /* 0x0000000000017941 */ /* 0x000fea0003800000 */
.L_x_98:
[----:B-1---5:R-:W-:Y:S01]  /*4870*/  HADD2.F32 R5, -RZ, R119.H0_H0 ;  /* 0x20000077ff057230 */ /* 0x022fe20000004100 */
[----:B------:R-:W-:Y:S01]  /*4880*/  ISETP.NE.AND P5, PT, R116, RZ, PT ;  /* 0x000000ff7400720c */ /* 0x000fe20003fa5270 */
[----:B------:R-:W-:Y:S03]  /*4890*/  BSSY B1, `(.L_x_100) ;  /* 0x0000008000017945 */ /* 0x000fe60003800000 */
[----:B------:R-:W-:-:S04]  /*48a0*/  FMUL R4, R5, R90 ;  /* 0x0000005a05047220 */ /* 0x000fc80000400000 */
[----:B------:R-:W-:-:S05]  /*48b0*/  FFMA R4, R27, R22, R4 ;  /* 0x000000161b047223 */ /* 0x000fca0000000004 */
[----:B------:R-:W-:-:S05]  /*48c0*/  F2FP.F16.F32.PACK_AB R4, RZ, R4 ;  /* 0x00000004ff04723e */ /* 0x000fca00000000ff */
[----:B------:R1:W-:Y:S01]  /*48d0*/  @P3 STG.E.U16 desc[UR36][R66.64+0x2], R4 ;  /* 0x0000020442003986 */ /* 0x0003e2000c101524 */
[----:B------:R-:W-:-:S13]  /*48e0*/  ISETP.GT.AND P3, PT, R3, 0x80, P5 ;  /* 0x000000800300780c */ /* 0x000fda0002f64270 */
[----:B-1----:R-:W-:Y:S05]  /*48f0*/  @!P3 BRA `(.L_x_101) ;  /* 0x000000000004b947 */ /* 0x002fea0003800000 */
[----:B------:R1:W5:Y:S02]  /*4900*/  LDG.E.LTC128B.U16 R119, desc[UR36][R8.64+0x10] ;  /* 0x0000102408777981 */ /* 0x000364000c1e1520 */
.L_x_101:
[----:B------:R-:W-:Y:S05]  /*4910*/  BSYNC B1 ;  /* 0x0000000000017941 */ /* 0x000fea0003800000 */
.L_x_100:
[----:B-----5:R-:W-:Y:S01]  /*4920*/  HADD2.F32 R5, -RZ, R119.H0_H0 ;  /* 0x20000077ff057230 */ /* 0x020fe20000004100 */
[----:B------:R-:W-:Y:S01]  /*4930*/  ISETP.NE.AND P5, PT, R121, RZ, PT ;  /* 0x000000ff7900720c */ /* 0x000fe20003fa5270 */
[----:B------:R-:W-:Y:S01]  /*4940*/  @P3 IMAD.MOV.U32 R4, RZ, RZ, R62 ;  /* 0x000000ffff043224 */ /* 0x000fe200078e003e */
[----:B------:R-:W-:Y:S02]  /*4950*/  BSSY B1, `(.L_x_102) ;  /* 0x000000a000017945 */ /* 0x000fe40003800000 */
[----:B------:R-:W-:-:S04]  /*4960*/  FMUL R5, R5, R90 ;  /* 0x0000005a05057220 */ /* 0x000fc80000400000 */
[----:B------:R-:W-:-:S05]  /*4970*/  FFMA R5, R28, R22, R5 ;  /* 0x000000161c057223 */ /* 0x000fca0000000005 */
[----:B------:R-:W-:-:S04]  /*4980*/  F2FP.F16.F32.PACK_AB R5, RZ, R5 ;  /* 0x00000005ff05723e */ /* 0x000fc800000000ff */
[----:B------:R-:W-:Y:S01]  /*4990*/  PRMT R10, R5, 0x7610, R10 ;  /* 0x00007610050a7816 */ /* 0x000fe2000000000a */
[----:B------:R-:W-:-:S05]  /*49a0*/  @P3 IMAD.MOV.U32 R5, RZ, RZ, R63 ;  /* 0x000000ffff053224 */ /* 0x000fca00078e003f */
[----:B------:R0:W-:Y:S01]  /*49b0*/  @P3 STG.E.U16 desc[UR36][R4.64+0x10], R10 ;  /* 0x0000100a04003986 */ /* 0x0001e2000c101524 */
[----:B------:R-:W-:-:S13]  /*49c0*/  ISETP.GT.AND P3, PT, R3, 0x80, P5 ;  /* 0x000000800300780c */ /* 0x000fda0002f64270 */
[----:B0-----:R-:W-:Y:S05]  /*49d0*/  @!P3 BRA `(.L_x_103) ;  /* 0x000000000004b947 */ /* 0x001fea0003800000 */
[----:B------:R0:W5:Y:S02]  /*49e0*/  LDG.E.LTC128B.U16 R119, desc[UR36][R8.64+0x12] ;  /* 0x0000122408777981 */ /* 0x000164000c1e1520 */
.L_x_103:
[----:B------:R-:W-:Y:S05]  /*49f0*/  BSYNC B1 ;  /* 0x0000000000017941 */ /* 0x000fea0003800000 */
.L_x_102:
[----:B-----5:R-:W-:Y:S01]  /*4a00*/  HADD2.F32 R5, -RZ, R119.H0_H0 ;  /* 0x20000077ff057230 */ /* 0x020fe20000004100 */
[----:B------:R-:W-:Y:S04]  /*4a10*/  BSSY B1, `(.L_x_104) ;  /* 0x000000c000017945 */ /* 0x000fe80003800000 */
[----:B------:R-:W-:Y:S01]  /*4a20*/  FMUL R4, R5, R90 ;  /* 0x0000005a05047220 */ /* 0x000fe20000400000 */
[----:B------:R-:W-:-:S03]  /*4a30*/  @P3 IMAD.MOV.U32 R5, RZ, RZ, R63 ;  /* 0x000000ffff053224 */ /* 0x000fc600078e003f */
[----:B------:R-:W-:-:S05]  /*4a40*/  FFMA R4, R29, R22, R4 ;  /* 0x000000161d047223 */ /* 0x000fca0000000004 */
[----:B------:R-:W-:-:S04]  /*4a50*/  F2FP.F16.F32.PACK_AB R4, RZ, R4 ;  /* 0x00000004ff04723e */ /* 0x000fc800000000ff */
[----:B------:R-:W-:Y:S01]  /*4a60*/  PRMT R10, R4, 0x7610, R10 ;  /* 0x00007610040a7816 */ /* 0x000fe2000000000a */
[----:B------:R-:W-:-:S05]  /*4a70*/  @P3 IMAD.MOV.U32 R4, RZ, RZ, R62 ;  /* 0x000000ffff043224 */ /* 0x000fca00078e003e */
[----:B------:R0:W-:Y:S01]  /*4a80*/  @P3 STG.E.U16 desc[UR36][R4.64+0x12], R10 ;  /* 0x0000120a04003986 */ /* 0x0001e2000c101524 */
[----:B------:R-:W-:-:S04]  /*4a90*/  ISETP.NE.AND P3, PT, R116, RZ, PT ;  /* 0x000000ff7400720c */ /* 0x000fc80003f65270 */
[----:B------:R-:W-:-:S13]  /*4aa0*/  ISETP.GT.AND P3, PT, R3, 0x88, P3 ;  /* 0x000000880300780c */ /* 0x000fda0001f64270 */
[----:B0-----:R-:W-:Y:S05]  /*4ab0*/  @!P3 BRA `(.L_x_105) ;  /* 0x000000000004b947 */ /* 0x001fea0003800000 */
[----:B------:R0:W5:Y:S02]  /*4ac0*/  LDG.E.LTC128B.U16 R119, desc[UR36][R14.64+0x10] ;  /* 0x000010240e777981 */ /* 0x000164000c1e1520 */
.L_x_105:
[----:B------:R-:W-:Y:S05]  /*4ad0*/  BSYNC B1 ;  /* 0x0000000000017941 */ /* 0x000fea0003800000 */
.L_x_104:
        /* <DEDUP_REMOVED lines=9> */
.L_x_107:
[----:B------:R-:W-:Y:S05]  /*4b70*/  BSYNC B1 ;  /* 0x0000000000017941 */ /* 0x000fea0003800000 */
.L_x_106:
[----:B-----5:R-:W-:Y:S01]  /*4b80*/  HADD2.F32 R5, -RZ, R119.H0_H0 ;  /* 0x20000077ff057230 */ /* 0x020fe20000004100 */
[----:B------:R-:W-:Y:S01]  /*4b90*/  ISETP.NE.AND P5, PT, R102, RZ, PT ;  /* 0x000000ff6600720c */ /* 0x000fe20003fa5270 */
[----:B------:R-:W-:Y:S03]  /*4ba0*/  BSSY B1, `(.L_x_108) ;  /* 0x000000b000017945 */ /* 0x000fe60003800000 */
[----:B------:R-:W-:Y:S01]  /*4bb0*/  FMUL R4, R5, R90 ;  /* 0x0000005a05047220 */ /* 0x000fe20000400000 */
[----:B------:R-:W-:-:S03]  /*4bc0*/  @P3 IMAD.MOV.U32 R5, RZ, RZ, R7 ;  /* 0x000000ffff053224 */ /* 0x000fc600078e0007 */
        /* <DEDUP_REMOVED lines=8> */
.L_x_109:
[----:B------:R-:W-:Y:S05]  /*4c50*/  BSYNC B1 ;  /* 0x0000000000017941 */ /* 0x000fea0003800000 */
.L_x_108:
        /* <DEDUP_REMOVED lines=13> */
.L_x_111:
[----:B------:R-:W-:Y:S05]  /*4d30*/  BSYNC B1 ;  /* 0x0000000000017941 */ /* 0x000fea0003800000 */
.L_x_110:
        /* <DEDUP_REMOVED lines=13> */
.L_x_113:
[----:B------:R-:W-:Y:S05]  /*4e10*/  BSYNC B1 ;  /* 0x0000000000017941 */ /* 0x000fea0003800000 */
.L_x_112:
[----:B-----5:R-:W-:Y:S01]  /*4e20*/  HADD2.F32 R5, -RZ, R119.H0_H0 ;  /* 0x20000077ff057230 */ /* 0x020fe20000004100 */
[----:B------:R-:W-:Y:S01]  /*4e30*/  BSSY B1, `(.L_x_114) ;  /* 0x000000b000017945 */ /* 0x000fe20003800000 */
[----:B------:R-:W-:-:S03]  /*4e40*/  @P3 IMAD.MOV.U32 R4, RZ, RZ, R6 ;  /* 0x000000ffff043224 */ /* 0x000fc600078e0006 */
        /* <DEDUP_REMOVED lines=9> */
.L_x_115:
[----:B------:R-:W-:Y:S05]  /*4ee0*/  BSYNC B1 ;  /* 0x0000000000017941 */ /* 0x000fea0003800000 */
.L_x_114:
        /* <DEDUP_REMOVED lines=13> */
.L_x_117:
[----:B------:R-:W-:Y:S05]  /*4fc0*/  BSYNC B1 ;  /* 0x0000000000017941 */ /* 0x000fea0003800000 */
.L_x_116:
        /* <DEDUP_REMOVED lines=13> */
.L_x_119:
[----:B------:R-:W-:Y:S05]  /*50a0*/  BSYNC B1 ;  /* 0x0000000000017941 */ /* 0x000fea0003800000 */
.L_x_118:
        /* <DEDUP_REMOVED lines=13> */
.L_x_121:
[----:B------:R-:W-:Y:S05]  /*5180*/  BSYNC B1 ;  /* 0x0000000000017941 */ /* 0x000fea0003800000 */
.L_x_120:
        /* <DEDUP_REMOVED lines=12> */
.L_x_123:
[----:B------:R-:W-:Y:S05]  /*5250*/  BSYNC B1 ;  /* 0x0000000000017941 */ /* 0x000fea0003800000 */
.L_x_122:
        /* <DEDUP_REMOVED lines=13> */
.L_x_125:
[----:B------:R-:W-:Y:S05]  /*5330*/  BSYNC B1 ;  /* 0x0000000000017941 */ /* 0x000fea0003800000 */
.L_x_124:
        /* <DEDUP_REMOVED lines=13> */
.L_x_127:
[----:B------:R-:W-:Y:S05]  /*5410*/  BSYNC B1 ;  /* 0x0000000000017941 */ /* 0x000fea0003800000 */
.L_x_126:
        /* <DEDUP_REMOVED lines=13> */
.L_x_129:
[----:B------:R-:W-:Y:S05]  /*54f0*/  BSYNC B1 ;  /* 0x0000000000017941 */ /* 0x000fea0003800000 */
.L_x_128:
        /* <DEDUP_REMOVED lines=12> */
.L_x_131:
[----:B------:R-:W-:Y:S05]  /*55c0*/  BSYNC B1 ;  /* 0x0000000000017941 */ /* 0x000fea0003800000 */
.L_x_130:
        /* <DEDUP_REMOVED lines=13> */
.L_x_133:
[----:B------:R-:W-:Y:S05]  /*56a0*/  BSYNC B1 ;  /* 0x0000000000017941 */ /* 0x000fea0003800000 */
.L_x_132:
        /* <DEDUP_REMOVED lines=12> */
.L_x_135:
[----:B------:R-:W-:Y:S05]  /*5770*/  BSYNC B1 ;  /* 0x0000000000017941 */ /* 0x000fea0003800000 */
.L_x_134:
        /* <DEDUP_REMOVED lines=12> */
.L_x_137:
[----:B------:R-:W-:Y:S05]  /*5840*/  BSYNC B1 ;  /* 0x0000000000017941 */ /* 0x000fea0003800000 */
.L_x_136:
        /* <DEDUP_REMOVED lines=12> */
.L_x_139:
[----:B------:R-:W-:Y:S05]  /*5910*/  BSYNC B1 ;  /* 0x0000000000017941 */ /* 0x000fea0003800000 */
.L_x_138:
        /* <DEDUP_REMOVED lines=12> */
.L_x_141:
[----:B------:R-:W-:Y:S05]  /*59e0*/  BSYNC B1 ;  /* 0x0000000000017941 */ /* 0x000fea0003800000 */
.L_x_140:
        /* <DEDUP_REMOVED lines=12> */
.L_x_143:
[----:B------:R-:W-:Y:S05]  /*5ab0*/  BSYNC B1 ;  /* 0x0000000000017941 */ /* 0x000fea0003800000 */
.L_x_142:
[----:B-----5:R-:W-:Y:S01]  /*5ac0*/  HADD2.F32 R5, -RZ, R119.H0_H0 ;  /* 0x20000077ff057230 */ /* 0x020fe20000004100 */
[----:B------:R-:W-:Y:S01]  /*5ad0*/  ISETP.GT.AND P6, PT, R3, 0x88, P6 ;  /* 0x000000880300780c */ /* 0x000fe200037c4270 */
        /* <DEDUP_REMOVED lines=8> */
[----:B------:R-:W-:Y:S05]  /*5b60*/  @!P6 BRA `(.L_x_145) ;  /* 0x000000000004e947 */ /* 0x000fea0003800000 */
[----:B------:R0:W5:Y:S02]  /*5b70*/  LDG.E.LTC128B.U16 R119, desc[UR36][R14.64+0x60] ;  /* 0x000060240e777981 */ /* 0x000164000c1e1520 */
.L_x_145:
[----:B------:R-:W-:Y:S05]  /*5b80*/  BSYNC B1 ;  /* 0x0000000000017941 */ /* 0x000fea0003800000 */
.L_x_144:
[----:B0----5:R-:W-:Y:S01]  /*5b90*/  HADD2.F32 R5, -RZ, R119.H0_H0 ;  /* 0x20000077ff057230 */ /* 0x021fe20000004100 */
[----:B------:R-:W-:Y:S01]  /*5ba0*/  ISETP.GT.AND P2, PT, R3, 0x88, P2 ;  /* 0x000000880300780c */ /* 0x000fe20001744270 */
        /* <DEDUP_REMOVED lines=8> */
[----:B------:R-:W-:Y:S05]  /*5c30*/  @!P2 BRA `(.L_x_147) ;  /* 0x000000000004a947 */ /* 0x000fea0003800000 */
[----:B------:R0:W5:Y:S02]  /*5c40*/  LDG.E.LTC128B.U16 R119, desc[UR36][R14.64+0x62] ;  /* 0x000062240e777981 */ /* 0x000164000c1e1520 */
.L_x_147:
[----:B------:R-:W-:Y:S05]  /*5c50*/  BSYNC B1 ;  /* 0x0000000000017941 */ /* 0x000fea0003800000 */
.L_x_146:
[----:B0----5:R-:W-:Y:S01]  /*5c60*/  HADD2.F32 R5, -RZ, R119.H0_H0 ;  /* 0x20000077ff057230 */ /* 0x021fe20000004100 */
        /* <DEDUP_REMOVED lines=11> */
.L_x_149:
[----:B------:R-:W-:Y:S05]  /*5d20*/  BSYNC B1 ;  /* 0x0000000000017941 */ /* 0x000fea0003800000 */
.L_x_148:
        /* <DEDUP_REMOVED lines=12> */
.L_x_151:
[----:B------:R-:W-:Y:S05]  /*5df0*/  BSYNC B1 ;  /* 0x0000000000017941 */ /* 0x000fea0003800000 */
.L_x_150:
[----:B0----5:R-:W-:Y:S01]  /*5e00*/  HADD2.F32 R5, -RZ, R119.H0_H0 ;  /* 0x20000077ff057230 */ /* 0x021fe20000004100 */
[----:B------:R-:W-:Y:S01]  /*5e10*/  ISETP.GT.AND P1, PT, R3, 0x88, P1 ;  /* 0x000000880300780c */ /* 0x000fe20000f24270 */
[----:B------:R-:W-:Y:S03]  /*5e20*/  BSSY B1, `(.L_x_152) ;  /* 0x0000007000017945 */ /* 0x000fe60003800000 */
[----:B------:R-:W-:-:S04]  /*5e30*/  FMUL R4, R5, R90 ;  /* 0x0000005a05047220 */ /* 0x000fc80000400000 */
[----:B------:R-:W-:-:S05]  /*5e40*/  FFMA R4, R53, R22, R4 ;  /* 0x0000001635047223 */ /* 0x000fca0000000004 */
[----:B------:R-:W-:-:S05]  /*5e50*/  F2FP.F16.F32.PACK_AB R4, RZ, R4 ;  /* 0x00000004ff04723e */ /* 0x000fca00000000ff */
[----:B------:R0:W-:Y:S01]  /*5e60*/  @P2 STG.E.U16 desc[UR36][R62.64+0x72], R4 ;  /* 0x000072043e002986 */ /* 0x0001e2000c101524 */
[----:B------:R-:W-:Y:S05]  /*5e70*/  @!P1 BRA `(.L_x_153) ;  /* 0x0000000000049947 */ /* 0x000fea0003800000 */
[----:B------:R0:W5:Y:S02]  /*5e80*/  LDG.E.LTC128B.U16 R119, desc[UR36][R14.64+0x70] ;  /* 0x000070240e777981 */ /* 0x000164000c1e1520 */
.L_x_153:
[----:B------:R-:W-:Y:S05]  /*5e90*/  BSYNC B1 ;  /* 0x0000000000017941 */ /* 0x000fea0003800000 */
.L_x_152:
[----:B-----5:R-:W-:Y:S01]  /*5ea0*/  HADD2.F32 R5, -RZ, R119.H0_H0 ;  /* 0x20000077ff057230 */ /* 0x020fe20000004100 */
[----:B------:R-:W-:Y:S01]  /*5eb0*/  ISETP.GT.AND P0, PT, R3, 0x88, P0 ;  /* 0x000000880300780c */ /* 0x000fe20000704270 */
[----:B0-----:R-:W-:Y:S01]  /*5ec0*/  @P1 IMAD.MOV.U32 R4, RZ, RZ, R6 ;  /* 0x000000ffff041224 */ /* 0x001fe200078e0006 */
[----:B------:R-:W-:Y:S02]  /*5ed0*/  BSSY B1, `(.L_x_154) ;  /* 0x0000009000017945 */ /* 0x000fe40003800000 */
[----:B------:R-:W-:-:S04]  /*5ee0*/  FMUL R5, R5, R90 ;  /* 0x0000005a05057220 */ /* 0x000fc80000400000 */
[----:B------:R-:W-:-:S05]  /*5ef0*/  FFMA R5, R54, R22, R5 ;  /* 0x0000001636057223 */ /* 0x000fca0000000005 */
[----:B------:R-:W-:-:S04]  /*5f00*/  F2FP.F16.F32.PACK_AB R5, RZ, R5 ;  /* 0x00000005ff05723e */ /* 0x000fc800000000ff */
[----:B-1----:R-:W-:Y:S01]  /*5f10*/  PRMT R8, R5, 0x7610, R8 ;  /* 0x0000761005087816 */ /* 0x002fe20000000008 */
[----:B------:R-:W-:-:S05]  /*5f20*/  @P1 IMAD.MOV.U32 R5, RZ, RZ, R7 ;  /* 0x000000ffff051224 */ /* 0x000fca00078e0007 */
[----:B------:R0:W-:Y:S01]  /*5f30*/  @P1 STG.E.U16 desc[UR36][R4.64+0x70], R8 ;  /* 0x0000700804001986 */ /* 0x0001e2000c101524 */
[----:B------:R-:W-:Y:S05]  /*5f40*/  @!P0 BRA `(.L_x_155) ;  /* 0x0000000000048947 */ /* 0x000fea0003800000 */
[----:B------:R1:W5:Y:S02]  /*5f50*/  LDG.E.LTC128B.U16 R119, desc[UR36][R14.64+0x72] ;  /* 0x000072240e777981 */ /* 0x000364000c1e1520 */
.L_x_155:
[----:B------:R-:W-:Y:S05]  /*5f60*/  BSYNC B1 ;  /* 0x0000000000017941 */ /* 0x000fea0003800000 */
.L_x_154:
[----:B------:R-:W-:Y:S05]  /*5f70*/  @!P0 BRA `(.L_x_156) ;  /* 0x0000001400688947 */ /* 0x000fea0003800000 */
[----:B-----5:R-:W-:-:S05]  /*5f80*/  HADD2.F32 R119, -RZ, R119.H0_H0 ;  /* 0x20000077ff777230 */ /* 0x020fca0000004100 */
[----:B0-----:R-:W-:-:S04]  /*5f90*/  FMUL R4, R119, R90 ;  /* 0x0000005a77047220 */ /* 0x001fc80000400000 */
[----:B------:R-:W-:-:S05]  /*5fa0*/  FFMA R4, R55, R22, R4 ;  /* 0x0000001637047223 */ /* 0x000fca0000000004 */
[----:B------:R-:W-:-:S05]  /*5fb0*/  F2FP.F16.F32.PACK_AB R4, RZ, R4 ;  /* 0x00000004ff04723e */ /* 0x000fca00000000ff */
[----:B------:R0:W-:Y:S01]  /*5fc0*/  STG.E.U16 desc[UR36][R6.64+0x72], R4 ;  /* 0x0000720406007986 */ /* 0x0001e2000c101524 */
[----:B------:R-:W-:Y:S05]  /*5fd0*/  BRA `(.L_x_156) ;  /* 0x0000001400507947 */ /* 0x000fea0003800000 */
.L_x_33:
[----:B------:R-:W-:Y:S01]  /*5fe0*/  ULDC.64 UR4, c[0x0][0x5c0] ;  /* 0x0001700000047ab9 */ /* 0x000fe20000000a00 */
[----:B------:R-:W-:Y:S01]  /*5ff0*/  ISETP.GT.AND P4, PT, R4, 0x1, PT ;  /* 0x000000010400780c */ /* 0x000fe20003f84270 */
[-C--:B------:R-:W-:Y:S01]  /*6000*/  FMUL R56, R56, R22.reuse ;  /* 0x0000001638387220 */ /* 0x080fe20000400000 */
[----:B------:R-:W-:Y:S01]  /*6010*/  LEA R10, P1, R110, UR4, 0x1 ;  /* 0x000000046e0a7c11 */ /* 0x000fe2000f8208ff */
[-C--:B------:R-:W-:Y:S01]  /*6020*/  FMUL R57, R57, R22.reuse ;  /* 0x0000001639397220 */ /* 0x080fe20000400000 */
[C---:B------:R-:W-:Y:S01]  /*6030*/  IMAD.SHL.U32 R7, R95.reuse, 0x2, RZ ;  /* 0x000000025f077824 */ /* 0x040fe200078e00ff */
[----:B------:R-:W-:Y:S01]  /*6040*/  SHF.L.U64.HI R5, R95, 0x1, R94 ;  /* 0x000000015f057819 */ /* 0x000fe2000001025e */
[----:B------:R-:W-:Y:S01]  /*6050*/  IMAD.SHL.U32 R23, R96, 0x2, RZ ;  /* 0x0000000260177824 */ /* 0x000fe200078e00ff */
[----:B------:R-:W-:Y:S01]  /*6060*/  LEA.HI.X R11, R110, UR5, R113, 0x1, P1 ;  /* 0x000000056e0b7c11 */ /* 0x000fe200088f0c71 */
[-C--:B------:R-:W-:Y:S01]  /*6070*/  FMUL R58, R58, R22.reuse ;  /* 0x000000163a3a7220 */ /* 0x080fe20000400000 */
[----:B------:R-:W-:Y:S01]  /*6080*/  ISETP.GT.AND P1, PT, R3, RZ, P4 ;  /* 0x000000ff0300720c */ /* 0x000fe20002724270 */
[----:B------:R-:W-:Y:S01]  /*6090*/  FMUL R59, R59, R22 ;  /* 0x000000163b3b7220 */ /* 0x000fe20000400000 */
[----:B------:R-:W-:Y:S01]  /*60a0*/  F2FP.F16.F32.PACK_AB R56, RZ, R56 ;  /* 0x00000038ff38723e */ /* 0x000fe200000000ff */
[-C--:B------:R-:W-:Y:S01]  /*60b0*/  FMUL R60, R60, R22.reuse ;  /* 0x000000163c3c7220 */ /* 0x080fe20000400000 */
[----:B------:R-:W-:Y:S01]  /*60c0*/  F2FP.F16.F32.PACK_AB R57, RZ, R57 ;  /* 0x00000039ff39723e */ /* 0x000fe200000000ff */
[----:B------:R-:W-:Y:S01]  /*60d0*/  FMUL R61, R61, R22 ;  /* 0x000000163d3d7220 */ /* 0x000fe20000400000 */
[----:B------:R-:W-:Y:S01]  /*60e0*/  SHF.L.U64.HI R13, R96, 0x1, R93 ;  /* 0x00000001600d7819 */ /* 0x000fe2000001025d */
[----:B------:R-:W-:Y:S01]  /*60f0*/  @P0 STG.E.U16 desc[UR36][R10.64], R56 ;  /* 0x000000380a000986 */ /* 0x000fe2000c101524 */
[----:B------:R-:W-:Y:S01]  /*6100*/  IADD3 R8, P0, R7, R10, RZ ;  /* 0x0000000a07087210 */ /* 0x000fe20007f1e0ff */
[-C--:B------:R-:W-:Y:S01]  /*6110*/  FMUL R62, R62, R22.reuse ;  /* 0x000000163e3e7220 */ /* 0x080fe20000400000 */
[----:B------:R-:W-:Y:S01]  /*6120*/  ISETP.GT.AND P2, PT, R3, 0x8, P5 ;  /* 0x000000080300780c */ /* 0x000fe20002f44270 */
[----:B------:R-:W-:Y:S01]  /*6130*/  FMUL R63, R63, R22 ;  /* 0x000000163f3f7220 */ /* 0x000fe20000400000 */
[----:B------:R-:W-:Y:S01]  /*6140*/  ISETP.GT.AND P3, PT, R4, 0x8, PT ;  /* 0x000000080400780c */ /* 0x000fe20003f64270 */
[----:B------:R-:W-:Y:S01]  /*6150*/  IMAD.X R9, R5, 0x1, R11, P0 ;  /* 0x0000000105097824 */ /* 0x000fe200000e060b */
[----:B------:R-:W-:Y:S01]  /*6160*/  @P1 STG.E.U16 desc[UR36][R10.64+0x2], R57 ;  /* 0x000002390a001986 */ /* 0x000fe2000c101524 */
[----:B------:R-:W-:Y:S01]  /*6170*/  IADD3 R6, P0, P1, R23, R10, R7 ;  /* 0x0000000a17067210 */ /* 0x000fe2000791e007 */
[----:B------:R-:W-:Y:S01]  /*6180*/  FMUL R64, R64, R22 ;  /* 0x0000001640407220 */ /* 0x000fe20000400000 */
[----:B------:R-:W-:Y:S01]  /*6190*/  F2FP.F16.F32.PACK_AB R58, RZ, R58 ;  /* 0x0000003aff3a723e */ /* 0x000fe200000000ff */
[-C--:B------:R-:W-:Y:S01]  /*61a0*/  FMUL R65, R65, R22.reuse ;  /* 0x0000001641417220 */ /* 0x080fe20000400000 */
[----:B------:R-:W-:Y:S01]  /*61b0*/  IADD3.X R7, R13, R11, R5, P0, P1 ;  /* 0x0000000b0d077210 */ /* 0x000fe200007e2405 */
[-C--:B------:R-:W-:Y:S01]  /*61c0*/  FMUL R66, R66, R22.reuse ;  /* 0x0000001642427220 */ /* 0x080fe20000400000 */
[----:B------:R-:W-:Y:S01]  /*61d0*/  ISETP.GT.AND P1, PT, R3, 0x8, P4 ;  /* 0x000000080300780c */ /* 0x000fe20002724270 */
[-C--:B------:R-:W-:Y:S01]  /*61e0*/  FMUL R67, R67, R22.reuse ;  /* 0x0000001643437220 */ /* 0x080fe20000400000 */
[----:B------:R-:W-:Y:S01]  /*61f0*/  ISETP.GT.AND P0, PT, R3, RZ, P3 ;  /* 0x000000ff0300720c */ /* 0x000fe20001f04270 */
[----:B------:R-:W-:Y:S01]  /*6200*/  @P2 STG.E.U16 desc[UR36][R8.64], R58 ;  /* 0x0000003a08002986 */ /* 0x000fe2000c101524 */
[----:B------:R-:W-:Y:S01]  /*6210*/  F2FP.F16.F32.PACK_AB R59, RZ, R59 ;  /* 0x0000003bff3b723e */ /* 0x000fe200000000ff */
[----:B------:R-:W-:Y:S01]  /*6220*/  FMUL R68, R68, R22 ;  /* 0x0000001644447220 */ /* 0x000fe20000400000 */
[----:B------:R-:W-:Y:S01]  /*6230*/  F2FP.F16.F32.PACK_AB R60, RZ, R60 ;  /* 0x0000003cff3c723e */ /* 0x000fe200000000ff */
[-C--:B------:R-:W-:Y:S01]  /*6240*/  FMUL R69, R69, R22.reuse ;  /* 0x0000001645457220 */ /* 0x080fe20000400000 */
[----:B------:R-:W-:Y:S01]  /*6250*/  ISETP.GT.AND P2, PT, R4, 0x9, PT ;  /* 0x000000090400780c */ /* 0x000fe20003f44270 */
[-C--:B------:R-:W-:Y:S01]  /*6260*/  FMUL R70, R70, R22.reuse ;  /* 0x0000001646467220 */ /* 0x080fe20000400000 */
[----:B------:R-:W-:Y:S01]  /*6270*/  F2FP.F16.F32.PACK_AB R61, RZ, R61 ;  /* 0x0000003dff3d723e */ /* 0x000fe200000000ff */
[----:B------:R-:W-:Y:S01]  /*6280*/  FMUL R71, R71, R22 ;  /* 0x0000001647477220 */ /* 0x000fe20000400000 */
[----:B------:R-:W-:Y:S01]  /*6290*/  F2FP.F16.F32.PACK_AB R62, RZ, R62 ;  /* 0x0000003eff3e723e */ /* 0x000fe200000000ff */
[----:B------:R-:W-:Y:S01]  /*62a0*/  @P1 STG.E.U16 desc[UR36][R8.64+0x2], R59 ;  /* 0x0000023b08001986 */ /* 0x000fe2000c101524 */
[----:B------:R-:W-:Y:S01]  /*62b0*/  F2FP.F16.F32.PACK_AB R63, RZ, R63 ;  /* 0x0000003fff3f723e */ /* 0x000fe200000000ff */
[----:B------:R-:W-:Y:S01]  /*62c0*/  FMUL R72, R72, R22 ;  /* 0x0000001648487220 */ /* 0x000fe20000400000 */
[----:B------:R-:W-:Y:S01]  /*62d0*/  F2FP.F16.F32.PACK_AB R64, RZ, R64 ;  /* 0x00000040ff40723e */ /* 0x000fe200000000ff */
[----:B------:R-:W-:Y:S01]  /*62e0*/  @P0 STG.E.U16 desc[UR36][R10.64+0x10], R60 ;  /* 0x0000103c0a000986 */ /* 0x000fe2000c101524 */
[----:B------:R-:W-:Y:S01]  /*62f0*/  ISETP.GT.AND P0, PT, R3, RZ, P2 ;  /* 0x000000ff0300720c */ /* 0x000fe20001704270 */
[-C--:B------:R-:W-:Y:S01]  /*6300*/  FMUL R73, R73, R22.reuse ;  /* 0x0000001649497220 */ /* 0x080fe20000400000 */
[----:B------:R-:W-:Y:S01]  /*6310*/  ISETP.GT.AND P1, PT, R4, 0x11, PT ;  /* 0x000000110400780c */ /* 0x000fe20003f24270 */
[-C--:B------:R-:W-:Y:S01]  /*6320*/  FMUL R74, R74, R22.reuse ;  /* 0x000000164a4a7220 */ /* 0x080fe20000400000 */
[----:B------:R-:W-:Y:S01]  /*6330*/  F2FP.F16.F32.PACK_AB R65, RZ, R65 ;  /* 0x00000041ff41723e */ /* 0x000fe200000000ff */
[----:B------:R-:W-:Y:S01]  /*6340*/  FMUL R75, R75, R22 ;  /* 0x000000164b4b7220 */ /* 0x000fe20000400000 */
[----:B------:R-:W-:Y:S01]  /*6350*/  F2FP.F16.F32.PACK_AB R66, RZ, R66 ;  /* 0x00000042ff42723e */ /* 0x000fe200000000ff */
[-C--:B------:R-:W-:Y:S01]  /*6360*/  FMUL R76, R76, R22.reuse ;  /* 0x000000164c4c7220 */ /* 0x080fe20000400000 */
[----:B------:R-:W-:Y:S01]  /*6370*/  F2FP.F16.F32.PACK_AB R67, RZ, R67 ;  /* 0x00000043ff43723e */ /* 0x000fe200000000ff */
[----:B------:R-:W-:Y:S01]  /*6380*/  FMUL R77, R77, R22 ;  /* 0x000000164d4d7220 */ /* 0x000fe20000400000 */
[----:B------:R-:W-:Y:S01]  /*6390*/  F2FP.F16.F32.PACK_AB R68, RZ, R68 ;  /* 0x00000044ff44723e */ /* 0x000fe200000000ff */
[-C--:B------:R-:W-:Y:S01]  /*63a0*/  FMUL R78, R78, R22.reuse ;  /* 0x000000164e4e7220 */ /* 0x080fe20000400000 */
[----:B------:R-:W-:Y:S01]  /*63b0*/  F2FP.F16.F32.PACK_AB R69, RZ, R69 ;  /* 0x00000045ff45723e */ /* 0x000fe200000000ff */
[----:B------:R-:W-:Y:S01]  /*63c0*/  @P0 STG.E.U16 desc[UR36][R10.64+0x12], R61 ;  /* 0x0000123d0a000986 */ /* 0x000fe2000c101524 */
[----:B------:R-:W-:Y:S01]  /*63d0*/  ISETP.GT.AND P0, PT, R3, 0x8, P3 ;  /* 0x000000080300780c */ /* 0x000fe20001f04270 */
        /* <DEDUP_REMOVED lines=14> */
[-C--:B------:R-:W-:Y:S01]  /*64c0*/  FMUL R85, R85, R22.reuse ;  /* 0x0000001655557220 */ /* 0x080fe20000400000 */
[----:B------:R-:W-:Y:S01]  /*64d0*/  ISETP.GT.AND P2, PT, R4, 0x10, PT ;  /* 0x000000100400780c */ /* 0x000fe20003f44270 */
        /* <DEDUP_REMOVED lines=10> */
[----:B------:R-:W-:Y:S01]  /*6580*/  @P0 STG.E.U16 desc[UR36][R8.64+0x12], R63 ;  /* 0x0000123f08000986 */ /* 0x000fe2000c101524 */
[----:B------:R-:W-:Y:S01]  /*6590*/  ISETP.GT.AND P0, PT, R3, RZ, P2 ;  /* 0x000000ff0300720c */ /* 0x000fe20001704270 */
        /* <DEDUP_REMOVED lines=12> */
[----:B------:R-:W-:Y:S01]  /*6660*/  @P0 STG.E.U16 desc[UR36][R10.64+0x20], R64 ;  /* 0x000020400a000986 */ /* 0x000fe2000c101524 */
[----:B------:R-:W-:Y:S01]  /*6670*/  ISETP.GT.AND P0, PT, R3, RZ, P1 ;  /* 0x000000ff0300720c */ /* 0x000fe20000f04270 */
        /* <DEDUP_REMOVED lines=13> */
[----:B------:R-:W-:Y:S01]  /*6750*/  ISETP.GT.AND P0, PT, R3, 0x8, P2 ;  /* 0x000000080300780c */ /* 0x000fe20001704270 */
        /* <DEDUP_REMOVED lines=36> */
[----:B------:R-:W-:Y:S01]  /*69a0*/  FMUL R55, R55, R22 ;  /* 0x0000001637377220 */ /* 0x000fe20000400000 */
[----:B------:R-:W-:-:S02]  /*69b0*/  F2FP.F16.F32.PACK_AB R41, RZ, R41 ;  /* 0x00000029ff29723e */ /* 0x000fc400000000ff */
[----:B------:R-:W-:Y:S01]  /*69c0*/  F2FP.F16.F32.PACK_AB R42, RZ, R42 ;  /* 0x0000002aff2a723e */ /* 0x000fe200000000ff */
[----:B------:R-:W-:Y:S01]  /*69d0*/  @P0 STG.E.U16 desc[UR36][R10.64+0x30], R68 ;  /* 0x000030440a000986 */ /* 0x000fe2000c101524 */
[----:B------:R-:W-:Y:S02]  /*69e0*/  ISETP.GT.AND P0, PT, R3, RZ, P1 ;  /* 0x000000ff0300720c */ /* 0x000fe40000f04270 */
[----:B------:R-:W-:Y:S02]  /*69f0*/  F2FP.F16.F32.PACK_AB R43, RZ, R43 ;  /* 0x0000002bff2b723e */ /* 0x000fe400000000ff */
[----:B------:R-:W-:Y:S02]  /*6a00*/  F2FP.F16.F32.PACK_AB R44, RZ, R44 ;  /* 0x0000002cff2c723e */ /* 0x000fe400000000ff */
[----:B------:R-:W-:Y:S02]  /*6a10*/  F2FP.F16.F32.PACK_AB R45, RZ, R45 ;  /* 0x0000002dff2d723e */ /* 0x000fe400000000ff */
[----:B------:R-:W-:-:S02]  /*6a20*/  F2FP.F16.F32.PACK_AB R46, RZ, R46 ;  /* 0x0000002eff2e723e */ /* 0x000fc400000000ff */
[----:B------:R-:W-:Y:S02]  /*6a30*/  F2FP.F16.F32.PACK_AB R47, RZ, R47 ;  /* 0x0000002fff2f723e */ /* 0x000fe400000000ff */
[----:B------:R-:W-:Y:S01]  /*6a40*/  F2FP.F16.F32.PACK_AB R48, RZ, R48 ;  /* 0x00000030ff30723e */ /* 0x000fe200000000ff */
[----:B------:R-:W-:Y:S01]  /*6a50*/  @P0 STG.E.U16 desc[UR36][R10.64+0x32], R69 ;  /* 0x000032450a000986 */ /* 0x000fe2000c101524 */
[----:B------:R-:W-:Y:S02]  /*6a60*/  ISETP.GT.AND P0, PT, R3, 0x8, P2 ;  /* 0x000000080300780c */ /* 0x000fe40001704270 */
[----:B------:R-:W-:Y:S02]  /*6a70*/  ISETP.GT.AND P2, PT, R4, 0x20, PT ;  /* 0x000000200400780c */ /* 0x000fe40003f44270 */
[----:B------:R-:W-:Y:S02]  /*6a80*/  F2FP.F16.F32.PACK_AB R49, RZ, R49 ;  /* 0x00000031ff31723e */ /* 0x000fe400000000ff */
[----:B------:R-:W-:-:S02]  /*6a90*/  F2FP.F16.F32.PACK_AB R50, RZ, R50 ;  /* 0x00000032ff32723e */ /* 0x000fc400000000ff */
[----:B------:R-:W-:Y:S02]  /*6aa0*/  F2FP.F16.F32.PACK_AB R51, RZ, R51 ;  /* 0x00000033ff33723e */ /* 0x000fe400000000ff */
[----:B------:R-:W-:Y:S02]  /*6ab0*/  F2FP.F16.F32.PACK_AB R52, RZ, R52 ;  /* 0x00000034ff34723e */ /* 0x000fe400000000ff */
[----:B------:R-:W-:Y:S01]  /*6ac0*/  F2FP.F16.F32.PACK_AB R53, RZ, R53 ;  /* 0x00000035ff35723e */ /* 0x000fe200000000ff */
[----:B------:R-:W-:Y:S01]  /*6ad0*/  @P0 STG.E.U16 desc[UR36][R8.64+0x30], R70 ;  /* 0x0000304608000986 */ /* 0x000fe2000c101524 */
[----:B------:R-:W-:Y:S02]  /*6ae0*/  ISETP.GT.AND P0, PT, R3, 0x8, P1 ;  /* 0x000000080300780c */ /* 0x000fe40000f04270 */
[----:B------:R-:W-:Y:S02]  /*6af0*/  ISETP.GT.AND P1, PT, R4, 0x21, PT ;  /* 0x000000210400780c */ /* 0x000fe40003f24270 */
[----:B------:R-:W-:-:S02]  /*6b00*/  F2FP.F16.F32.PACK_AB R54, RZ, R54 ;  /* 0x00000036ff36723e */ /* 0x000fc400000000ff */
[----:B------:R-:W-:-:S07]  /*6b10*/  F2FP.F16.F32.PACK_AB R55, RZ, R55 ;  /* 0x00000037ff37723e */ /* 0x000fce00000000ff */
[----:B------:R-:W-:Y:S01]  /*6b20*/  @P0 STG.E.U16 desc[UR36][R8.64+0x32], R71 ;  /* 0x0000324708000986 */ /* 0x000fe2000c101524 */
[----:B------:R-:W-:-:S13]  /*6b30*/  ISETP.GT.AND P0, PT, R3, RZ, P2 ;  /* 0x000000ff0300720c */ /* 0x000fda0001704270 */
[----:B------:R-:W-:Y:S01]  /*6b40*/  @P0 STG.E.U16 desc[UR36][R10.64+0x40], R72 ;  /* 0x000040480a000986 */ /* 0x000fe2000c101524 */
[----:B------:R-:W-:-:S13]  /*6b50*/  ISETP.GT.AND P0, PT, R3, RZ, P1 ;  /* 0x000000ff0300720c */ /* 0x000fda0000f04270 */
[----:B------:R-:W-:Y:S01]  /*6b60*/  @P0 STG.E.U16 desc[UR36][R10.64+0x42], R73 ;  /* 0x000042490a000986 */ /* 0x000fe2000c101524 */
[----:B------:R-:W-:Y:S02]  /*6b70*/  ISETP.GT.AND P0, PT, R3, 0x8, P2 ;  /* 0x000000080300780c */ /* 0x000fe40001704270 */
[----:B------:R-:W-:-:S11]  /*6b80*/  ISETP.GT.AND P2, PT, R4, 0x38, PT ;  /* 0x000000380400780c */ /* 0x000fd60003f44270 */
[----:B------:R-:W-:Y:S01]  /*6b90*/  @P0 STG.E.U16 desc[UR36][R8.64+0x40], R74 ;  /* 0x0000404a08000986 */ /* 0x000fe2000c101524 */
[----:B------:R-:W-:Y:S02]  /*6ba0*/  ISETP.GT.AND P0, PT, R3, 0x8, P1 ;  /* 0x000000080300780c */ /* 0x000fe40000f04270 */
[----:B------:R-:W-:-:S11]  /*6bb0*/  ISETP.GT.AND P1, PT, R4, 0x28, PT ;  /* 0x000000280400780c */ /* 0x000fd60003f24270 */
[----:B------:R-:W-:Y:S01]  /*6bc0*/  @P0 STG.E.U16 desc[UR36][R8.64+0x42], R75 ;  /* 0x0000424b08000986 */ /* 0x000fe2000c101524 */
[----:B------:R-:W-:-:S13]  /*6bd0*/  ISETP.GT.AND P0, PT, R3, RZ, P1 ;  /* 0x000000ff0300720c */ /* 0x000fda0000f04270 */
[----:B------:R-:W-:Y:S01]  /*6be0*/  @P0 STG.E.U16 desc[UR36][R10.64+0x50], R76 ;  /* 0x0000504c0a000986 */ /* 0x000fe2000c101524 */
[----:B------:R-:W-:-:S13]  /*6bf0*/  ISETP.GT.AND P0, PT, R3, RZ, P4 ;  /* 0x000000ff0300720c */ /* 0x000fda0002704270 */
[----:B------:R-:W-:Y:S01]  /*6c00*/  @P0 STG.E.U16 desc[UR36][R10.64+0x52], R77 ;  /* 0x0000524d0a000986 */ /* 0x000fe2000c101524 */
[----:B------:R-:W-:-:S13]  /*6c10*/  ISETP.GT.AND P0, PT, R3, 0x8, P1 ;  /* 0x000000080300780c */ /* 0x000fda0000f04270 */
[----:B------:R-:W-:Y:S01]  /*6c20*/  @P0 STG.E.U16 desc[UR36][R8.64+0x50], R78 ;  /* 0x0000504e08000986 */ /* 0x000fe2000c101524 */
[----:B------:R-:W-:-:S13]  /*6c30*/  ISETP.GT.AND P0, PT, R3, 0x8, P4 ;  /* 0x000000080300780c */ /* 0x000fda0002704270 */
[----:B------:R-:W-:Y:S01]  /*6c40*/  @P0 STG.E.U16 desc[UR36][R8.64+0x52], R79 ;  /* 0x0000524f08000986 */ /* 0x000fe2000c101524 */
[----:B------:R-:W-:-:S04]  /*6c50*/  ISETP.GT.AND P0, PT, R4, 0x30, PT ;  /* 0x000000300400780c */ /* 0x000fc80003f04270 */
        /* <DEDUP_REMOVED lines=8> */
[----:B------:R-:W-:-:S05]  /*6ce0*/  IADD3 R14, P1, R23, R8, RZ ;  /* 0x00000008170e7210 */ /* 0x000fca0007f3e0ff */
[----:B------:R-:W-:Y:S01]  /*6cf0*/  IMAD.X R15, R13, 0x1, R9, P1 ;  /* 0x000000010d0f7824 */ /* 0x000fe200008e0609 */
[----:B------:R-:W-:-:S13]  /*6d00*/  ISETP.GT.AND P1, PT, R3, RZ, P2 ;  /* 0x000000ff0300720c */ /* 0x000fda0001724270 */
[----:B------:R-:W-:Y:S01]  /*6d10*/  @P1 STG.E.U16 desc[UR36][R10.64+0x70], R84 ;  /* 0x000070540a001986 */ /* 0x000fe2000c101524 */
[----:B------:R-:W-:-:S05]  /*6d20*/  IADD3 R20, P1, R23, R8, RZ ;  /* 0x0000000817147210 */ /* 0x000fca0007f3e0ff */
[----:B------:R-:W-:Y:S01]  /*6d30*/  IMAD.X R21, R13, 0x1, R9, P1 ;  /* 0x000000010d157824 */ /* 0x000fe200008e0609 */
[----:B------:R-:W-:-:S05]  /*6d40*/  IADD3 R12, P1, R23, R10, RZ ;  /* 0x0000000a170c7210 */ /* 0x000fca0007f3e0ff */
[----:B------:R-:W-:Y:S01]  /*6d50*/  IMAD.X R13, R13, 0x1, R11, P1 ;  /* 0x000000010d0d7824 */ /* 0x000fe200008e060b */
[----:B------:R-:W-:-:S04]  /*6d60*/  ISETP.GT.AND P1, PT, R4, 0x39, PT ;  /* 0x000000390400780c */ /* 0x000fc80003f24270 */
[----:B------:R-:W-:-:S13]  /*6d70*/  ISETP.GT.AND P6, PT, R3, RZ, P1 ;  /* 0x000000ff0300720c */ /* 0x000fda0000fc4270 */
[----:B------:R-:W-:Y:S01]  /*6d80*/  @P6 STG.E.U16 desc[UR36][R10.64+0x72], R85 ;  /* 0x000072550a006986 */ /* 0x000fe2000c101524 */
[----:B------:R-:W-:-:S13]  /*6d90*/  ISETP.GT.AND P6, PT, R3, 0x8, P2 ;  /* 0x000000080300780c */ /* 0x000fda00017c4270 */
[----:B------:R-:W-:Y:S01]  /*6da0*/  @P6 STG.E.U16 desc[UR36][R8.64+0x70], R86 ;  /* 0x0000705608006986 */ /* 0x000fe2000c101524 */
[----:B------:R-:W-:-:S13]  /*6db0*/  ISETP.GT.AND P6, PT, R3, 0x8, P1 ;  /* 0x000000080300780c */ /* 0x000fda0000fc4270 */
[----:B------:R0:W-:Y:S01]  /*6dc0*/  @P6 STG.E.U16 desc[UR36][R8.64+0x72], R87 ;  /* 0x0000725708006986 */ /* 0x0001e2000c101524 */
[C---:B------:R-:W-:Y:S02]  /*6dd0*/  ISETP.GT.AND P6, PT, R3.reuse, 0x80, P5 ;  /* 0x000000800300780c */ /* 0x040fe40002fc4270 */
[----:B------:R-:W-:-:S11]  /*6de0*/  ISETP.GT.AND P5, PT, R3, 0x88, P5 ;  /* 0x000000880300780c */ /* 0x000fd60002fa4270 */
[----:B------:R-:W-:Y:S01]  /*6df0*/  @P6 STG.E.U16 desc[UR36][R12.64], R24 ;  /* 0x000000180c006986 */ /* 0x000fe2000c101524 */
[----:B------:R-:W-:-:S04]  /*6e00*/  ISETP.GT.AND P6, PT, R4, 0x1, PT ;  /* 0x000000010400780c */ /* 0x000fc80003fc4270 */
[----:B------:R-:W-:-:S13]  /*6e10*/  ISETP.GT.AND P6, PT, R3, 0x80, P6 ;  /* 0x000000800300780c */ /* 0x000fda00037c4270 */
[----:B0-----:R-:W-:Y:S02]  /*6e20*/  @P6 IMAD.MOV.U32 R8, RZ, RZ, R12 ;  /* 0x000000ffff086224 */ /* 0x001fe400078e000c */
[----:B------:R-:W-:-:S05]  /*6e30*/  @P6 IMAD.MOV.U32 R9, RZ, RZ, R13 ;  /* 0x000000ffff096224 */ /* 0x000fca00078e000d */
[----:B------:R0:W-:Y:S01]  /*6e40*/  @P6 STG.E.U16 desc[UR36][R8.64+0x2], R25 ;  /* 0x0000021908006986 */ /* 0x0001e2000c101524 */
[----:B------:R-:W-:-:S03]  /*6e50*/  ISETP.GT.AND P6, PT, R4, 0x1, PT ;  /* 0x000000010400780c */ /* 0x000fc60003fc4270 */
[----:B------:R-:W-:Y:S01]  /*6e60*/  @P5 STG.E.U16 desc[UR36][R14.64], R26 ;  /* 0x0000001a0e005986 */ /* 0x000fe2000c101524 */
[----:B------:R-:W-:Y:S02]  /*6e70*/  ISETP.GT.AND P5, PT, R3, 0x88, P6 ;  /* 0x000000880300780c */ /* 0x000fe400037a4270 */
[----:B------:R-:W-:-:S11]  /*6e80*/  ISETP.GT.AND P6, PT, R4, 0x8, PT ;  /* 0x000000080400780c */ /* 0x000fd60003fc4270 */
[----:B------:R-:W-:Y:S01]  /*6e90*/  @P5 STG.E.U16 desc[UR36][R20.64+0x2], R27 ;  /* 0x0000021b14005986 */ /* 0x000fe2000c101524 */
[----:B------:R-:W-:Y:S02]  /*6ea0*/  ISETP.GT.AND P5, PT, R3, 0x80, P6 ;  /* 0x000000800300780c */ /* 0x000fe400037a4270 */
[----:B------:R-:W-:-:S11]  /*6eb0*/  ISETP.GT.AND P6, PT, R4, 0x9, PT ;  /* 0x000000090400780c */ /* 0x000fd60003fc4270 */
[----:B0-----:R-:W-:Y:S02]  /*6ec0*/  @P5 IMAD.MOV.U32 R8, RZ, RZ, R12 ;  /* 0x000000ffff085224 */ /* 0x001fe400078e000c */
[----:B------:R-:W-:-:S05]  /*6ed0*/  @P5 IMAD.MOV.U32 R9, RZ, RZ, R13 ;  /* 0x000000ffff095224 */ /* 0x000fca00078e000d */
[----:B------:R0:W-:Y:S01]  /*6ee0*/  @P5 STG.E.U16 desc[UR36][R8.64+0x10], R28 ;  /* 0x0000101c08005986 */ /* 0x0001e2000c101524 */
[----:B------:R-:W-:-:S13]  /*6ef0*/  ISETP.GT.AND P5, PT, R3, 0x80, P6 ;  /* 0x000000800300780c */ /* 0x000fda00037a4270 */
[----:B0-----:R-:W-:Y:S02]  /*6f00*/  @P5 IMAD.MOV.U32 R8, RZ, RZ, R12 ;  /* 0x000000ffff085224 */ /* 0x001fe400078e000c */
[----:B------:R-:W-:-:S05]  /*6f10*/  @P5 IMAD.MOV.U32 R9, RZ, RZ, R13 ;  /* 0x000000ffff095224 */ /* 0x000fca00078e000d */
[----:B------:R0:W-:Y:S01]  /*6f20*/  @P5 STG.E.U16 desc[UR36][R8.64+0x12], R29 ;  /* 0x0000121d08005986 */ /* 0x0001e2000c101524 */
[----:B------:R-:W-:-:S04]  /*6f30*/  ISETP.GT.AND P5, PT, R4, 0x8, PT ;  /* 0x000000080400780c */ /* 0x000fc80003fa4270 */
[----:B------:R-:W-:-:S13]  /*6f40*/  ISETP.GT.AND P5, PT, R3, 0x88, P5 ;  /* 0x000000880300780c */ /* 0x000fda0002fa4270 */
        /* <DEDUP_REMOVED lines=42> */
[----:B------:R-:W-:Y:S01]  /*71f0*/  @P5 STG.E.U16 desc[UR36][R8.64+0x42], R41 ;  /* 0x0000422908005986 */ /* 0x000fe2000c101524 */
[----:B------:R-:W-:-:S04]  /*7200*/  ISETP.GT.AND P5, PT, R4, 0x20, PT ;  /* 0x000000200400780c */ /* 0x000fc80003fa4270 */
[----:B------:R-:W-:-:S13]  /*7210*/  ISETP.GT.AND P5, PT, R3, 0x88, P5 ;  /* 0x000000880300780c */ /* 0x000fda0002fa4270 */
[----:B------:R-:W-:Y:S01]  /*7220*/  @P5 STG.E.U16 desc[UR36][R6.64+0x40], R42 ;  /* 0x0000402a06005986 */ /* 0x000fe2000c101524 */
[----:B------:R-:W-:Y:S02]  /*7230*/  ISETP.GT.AND P5, PT, R3, 0x88, P6 ;  /* 0x000000880300780c */ /* 0x000fe400037a4270 */
[----:B------:R-:W-:-:S11]  /*7240*/  ISETP.GT.AND P6, PT, R4, 0x28, PT ;  /* 0x000000280400780c */ /* 0x000fd60003fc4270 */
[----:B------:R-:W-:Y:S01]  /*7250*/  @P5 STG.E.U16 desc[UR36][R6.64+0x42], R43 ;  /* 0x0000422b06005986 */ /* 0x000fe2000c101524 */
[----:B------:R-:W-:-:S13]  /*7260*/  ISETP.GT.AND P5, PT, R3, 0x80, P6 ;  /* 0x000000800300780c */ /* 0x000fda00037a4270 */
[----:B------:R-:W-:Y:S02]  /*7270*/  @P5 IMAD.MOV.U32 R4, RZ, RZ, R12 ;  /* 0x000000ffff045224 */ /* 0x000fe400078e000c */
[----:B------:R-:W-:-:S05]  /*7280*/  @P5 IMAD.MOV.U32 R5, RZ, RZ, R13 ;  /* 0x000000ffff055224 */ /* 0x000fca00078e000d */
[----:B------:R0:W-:Y:S01]  /*7290*/  @P5 STG.E.U16 desc[UR36][R4.64+0x50], R44 ;  /* 0x0000502c04005986 */ /* 0x0001e2000c101524 */
[C---:B------:R-:W-:Y:S02]  /*72a0*/  ISETP.GT.AND P5, PT, R3.reuse, 0x80, P4 ;  /* 0x000000800300780c */ /* 0x040fe400027a4270 */
[----:B------:R-:W-:-:S11]  /*72b0*/  ISETP.GT.AND P4, PT, R3, 0x88, P4 ;  /* 0x000000880300780c */ /* 0x000fd60002784270 */
[----:B0-----:R-:W-:Y:S02]  /*72c0*/  @P5 IMAD.MOV.U32 R4, RZ, RZ, R12 ;  /* 0x000000ffff045224 */ /* 0x001fe400078e000c */
[----:B------:R-:W-:-:S05]  /*72d0*/  @P5 IMAD.MOV.U32 R5, RZ, RZ, R13 ;  /* 0x000000ffff055224 */ /* 0x000fca00078e000d */
[----:B------:R0:W-:Y:S01]  /*72e0*/  @P5 STG.E.U16 desc[UR36][R4.64+0x52], R45 ;  /* 0x0000522d04005986 */ /* 0x0001e2000c101524 */
[----:B------:R-:W-:-:S13]  /*72f0*/  ISETP.GT.AND P5, PT, R3, 0x88, P6 ;  /* 0x000000880300780c */ /* 0x000fda00037a4270 */
[----:B0-----:R-:W-:Y:S02]  /*7300*/  @P5 IMAD.MOV.U32 R4, RZ, RZ, R6 ;  /* 0x000000ffff045224 */ /* 0x001fe400078e0006 */
[----:B------:R-:W-:-:S05]  /*7310*/  @P5 IMAD.MOV.U32 R5, RZ, RZ, R7 ;  /* 0x000000ffff055224 */ /* 0x000fca00078e0007 */
[----:B------:R0:W-:Y:S02]  /*7320*/  @P5 STG.E.U16 desc[UR36][R4.64+0x50], R46 ;  /* 0x0000502e04005986 */ /* 0x0001e4000c101524 */
[----:B0-----:R-:W-:Y:S02]  /*7330*/  @P4 IMAD.MOV.U32 R4, RZ, RZ, R6 ;  /* 0x000000ffff044224 */ /* 0x001fe400078e0006 */
[----:B------:R-:W-:-:S05]  /*7340*/  @P4 IMAD.MOV.U32 R5, RZ, RZ, R7 ;  /* 0x000000ffff054224 */ /* 0x000fca00078e0007 */
[----:B------:R0:W-:Y:S01]  /*7350*/  @P4 STG.E.U16 desc[UR36][R4.64+0x52], R47 ;  /* 0x0000522f04004986 */ /* 0x0001e2000c101524 */
[C---:B------:R-:W-:Y:S02]  /*7360*/  ISETP.GT.AND P4, PT, R3.reuse, 0x80, P0 ;  /* 0x000000800300780c */ /* 0x040fe40000784270 */
[----:B------:R-:W-:-:S11]  /*7370*/  ISETP.GT.AND P0, PT, R3, 0x88, P0 ;  /* 0x000000880300780c */ /* 0x000fd60000704270 */
        /* <DEDUP_REMOVED lines=9> */
[----:B------:R-:W-:Y:S01]  /*7410*/  ISETP.GT.AND P2, PT, R3, 0x88, P2 ;  /* 0x000000880300780c */ /* 0x000fe20001744270 */
[----:B0-----:R-:W-:Y:S02]  /*7420*/  @P0 IMAD.MOV.U32 R4, RZ, RZ, R6 ;  /* 0x000000ffff040224 */ /* 0x001fe400078e0006 */
[----:B------:R-:W-:-:S05]  /*7430*/  @P0 IMAD.MOV.U32 R5, RZ, RZ, R7 ;  /* 0x000000ffff050224 */ /* 0x000fca00078e0007 */
[----:B------:R0:W-:Y:S01]  /*7440*/  @P0 STG.E.U16 desc[UR36][R4.64+0x60], R50 ;  /* 0x0000603204000986 */ /* 0x0001e2000c101524 */
[C---:B------:R-:W-:Y:S02]  /*7450*/  ISETP.GT.AND P0, PT, R3.reuse, 0x80, P1 ;  /* 0x000000800300780c */ /* 0x040fe40000f04270 */
[----:B------:R-:W-:Y:S01]  /*7460*/  ISETP.GT.AND P1, PT, R3, 0x88, P1 ;  /* 0x000000880300780c */ /* 0x000fe20000f24270 */
[----:B0-----:R-:W-:Y:S02]  /*7470*/  @P3 IMAD.MOV.U32 R4, RZ, RZ, R6 ;  /* 0x000000ffff043224 */ /* 0x001fe400078e0006 */
[----:B------:R-:W-:-:S05]  /*7480*/  @P3 IMAD.MOV.U32 R5, RZ, RZ, R7 ;  /* 0x000000ffff053224 */ /* 0x000fca00078e0007 */
[----:B------:R0:W-:Y:S02]  /*7490*/  @P3 STG.E.U16 desc[UR36][R4.64+0x62], R51 ;  /* 0x0000623304003986 */ /* 0x0001e4000c101524 */
[----:B0-----:R-:W-:Y:S02]  /*74a0*/  @P4 IMAD.MOV.U32 R4, RZ, RZ, R12 ;  /* 0x000000ffff044224 */ /* 0x001fe400078e000c */
[----:B------:R-:W-:-:S05]  /*74b0*/  @P4 IMAD.MOV.U32 R5, RZ, RZ, R13 ;  /* 0x000000ffff054224 */ /* 0x000fca00078e000d */
[----:B------:R0:W-:Y:S04]  /*74c0*/  @P4 STG.E.U16 desc[UR36][R4.64+0x70], R52 ;  /* 0x0000703404004986 */ /* 0x0001e8000c101524 */
[----:B------:R1:W-:Y:S01]  /*74d0*/  @P0 STG.E.U16 desc[UR36][R12.64+0x72], R53 ;  /* 0x000072350c000986 */ /* 0x0003e2000c101524 */
[----:B0-----:R-:W-:Y:S02]  /*74e0*/  @P2 IMAD.MOV.U32 R4, RZ, RZ, R6 ;  /* 0x000000ffff042224 */ /* 0x001fe400078e0006 */
[----:B------:R-:W-:-:S05]  /*74f0*/  @P2 IMAD.MOV.U32 R5, RZ, RZ, R7 ;  /* 0x000000ffff052224 */ /* 0x000fca00078e0007 */
[----:B------:R1:W-:Y:S04]  /*7500*/  @P2 STG.E.U16 desc[UR36][R4.64+0x70], R54 ;  /* 0x0000703604002986 */ /* 0x0003e8000c101524 */
[----:B------:R1:W-:Y:S02]  /*7510*/  @P1 STG.E.U16 desc[UR36][R6.64+0x72], R55 ;  /* 0x0000723706001986 */ /* 0x0003e4000c101524 */
.L_x_156:
[----:B------:R-:W-:Y:S05]  /*7520*/  BSYNC B0 ;  /* 0x0000000000007941 */ /* 0x000fea0003800000 */
.L_x_32:
[----:B------:R-:W-:Y:S01]  /*7530*/  IADD3 R16, P0, R16, UR38, RZ ;  /* 0x0000002610107c10 */ /* 0x000fe2000ff1e0ff */
[----:B------:R-:W-:Y:S01]  /*7540*/  ULDC.64 UR4, c[0x0][0x650] ;  /* 0x0001940000047ab9 */ /* 0x000fe20000000a00 */
[----:B------:R-:W-:Y:S01]  /*7550*/  PRMT R3, RZ, 0x7610, R3 ;  /* 0x00007610ff037816 */ /* 0x000fe20000000003 */
[----:B------:R-:W-:Y:S01]  /*7560*/  IMAD.MOV.U32 R102, RZ, RZ, -0x1 ;  /* 0xffffffffff667424 */ /* 0x000fe200078e00ff */
[----:B------:R-:W-:Y:S01]  /*7570*/  IADD3.X R17, R17, UR41, RZ, P0, !PT ;  /* 0x0000002911117c10 */ /* 0x000fe200087fe4ff */
[----:B------:R-:W-:Y:S01]  /*7580*/  IMAD.MOV.U32 R23, RZ, RZ, -0x1 ;  /* 0xffffffffff177424 */ /* 0x000fe200078e00ff */
[----:B------:R-:W-:-:S04]  /*7590*/  ISETP.GE.U32.AND P0, PT, R16, UR4, PT ;  /* 0x0000000410007c0c */ /* 0x000fc8000bf06070 */
[----:B------:R-:W-:-:S13]  /*75a0*/  ISETP.GE.U32.AND.EX P0, PT, R17, UR5, PT, P0 ;  /* 0x0000000511007c0c */ /* 0x000fda000bf06100 */
[----:B------:R-:W-:Y:S05]  /*75b0*/  @P0 BRA `(.L_x_157) ;  /* 0x00000004004c0947 */ /* 0x000fea0003800000 */
[----:B------:R-:W4:Y:S01]  /*75c0*/  LDC.64 R10, c[0x0][0x628] ;  /* 0x00018a00ff0a7b82 */ /* 0x000f220000000a00 */
[----:B-12---:R-:W1:Y:S01]  /*75d0*/  S2R R12, SR_CTAID.X ;  /* 0x00000000000c7919 */ /* 0x006e620000002500 */
[----:B0-----:R-:W-:Y:S02]  /*75e0*/  IMAD.MOV.U32 R8, RZ, RZ, R16 ;  /* 0x000000ffff087224 */ /* 0x001fe400078e0010 */
[----:B------:R-:W-:Y:S01]  /*75f0*/  IMAD.MOV.U32 R9, RZ, RZ, R17 ;  /* 0x000000ffff097224 */ /* 0x000fe200078e0011 */
[----:B------:R-:W0:Y:S03]  /*7600*/  S2R R20, SR_CTAID.Y ;  /* 0x0000000000147919 */ /* 0x000e260000002600 */
[----:B------:R-:W2:Y:S08]  /*7610*/  LDC R0, c[0x0][0x630] ;  /* 0x00018c00ff007b82 */ /* 0x000eb00000000800 */
[----:B---3--:R-:W3:Y:S01]  /*7620*/  LDC.64 R14, c[0x0][0x620] ;  /* 0x00018800ff0e7b82 */ /* 0x008ee20000000a00 */
[----:B----4-:R-:W-:-:S04]  /*7630*/  ISETP.NE.U32.AND P0, PT, R10, RZ, PT ;  /* 0x000000ff0a00720c */ /* 0x010fc80003f05070 */
[----:B------:R-:W-:-:S13]  /*7640*/  ISETP.NE.AND.EX P0, PT, R11, RZ, PT, P0 ;  /* 0x000000ff0b00720c */ /* 0x000fda0003f05300 */
[----:B0123--:R-:W-:Y:S05]  /*7650*/  @!P0 BRA `(.L_x_158) ;  /* 0x0000000000288947 */ /* 0x00ffea0003800000 */
        /* <DEDUP_REMOVED lines=10> */
.L_x_158:
[-CC-:B------:R-:W-:Y:S01]  /*7700*/  SHF.R.U64 R23, R8, R0.reuse, R9.reuse ;  /* 0x0000000008177219 */ /* 0x180fe20000001209 */
[----:B------:R-:W0:Y:S01]  /*7710*/  LDC.64 R26, c[0x0][0x640] ;  /* 0x00019000ff1a7b82 */ /* 0x000e220000000a00 */
[----:B------:R-:W-:Y:S01]  /*7720*/  SHF.R.U32.HI R0, RZ, R0, R9 ;  /* 0x00000000ff007219 */ /* 0x000fe20000011609 */
[----:B------:R-:W-:Y:S01]  /*7730*/  ULDC UR4, c[0x0][0x150] ;  /* 0x0000540000047ab9 */ /* 0x000fe20000000800 */
[----:B------:R-:W-:Y:S02]  /*7740*/  IADD3 R3, P0, RZ, -R23, RZ ;  /* 0x80000017ff037210 */ /* 0x000fe40007f1e0ff */
[----:B------:R-:W-:-:S03]  /*7750*/  I2FP.F32.U32 R7, R12 ;  /* 0x0000000c00077245 */ /* 0x000fc60000201000 */
[----:B------:R-:W1:Y:S01]  /*7760*/  LDC R6, c[0x0][0x618] ;  /* 0x00018600ff067b82 */ /* 0x000e620000000800 */
[----:B------:R-:W-:Y:S02]  /*7770*/  IMAD.X R5, RZ, RZ, ~R0, P0 ;  /* 0x000000ffff057224 */ /* 0x000fe400000e0e00 */
[----:B------:R-:W-:Y:S01]  /*7780*/  FMUL R7, R7, UR4 ;  /* 0x0000000407077c20 */ /* 0x000fe20008400000 */
[----:B------:R-:W-:Y:S01]  /*7790*/  ULDC UR4, c[0x0][0x154] ;  /* 0x0000550000047ab9 */ /* 0x000fe20000000800 */
[-C--:B------:R-:W-:Y:S02]  /*77a0*/  IMAD R0, R5, R14.reuse, RZ ;  /* 0x0000000e05007224 */ /* 0x080fe400078e02ff */
[C---:B------:R-:W-:Y:S01]  /*77b0*/  IMAD.WIDE.U32 R4, R3.reuse, R14, R16 ;  /* 0x0000000e03047225 */ /* 0x040fe200078e0010 */
[----:B------:R-:W2:Y:S01]  /*77c0*/  LDC R8, c[0x0][0x608] ;  /* 0x00018200ff087b82 */ /* 0x000ea20000000800 */
[----:B------:R-:W3:Y:S02]  /*77d0*/  F2I.U32.TRUNC.NTZ R7, R7 ;  /* 0x0000000700077305 */ /* 0x000ee4000020f000 */
[----:B------:R-:W-:Y:S01]  /*77e0*/  IMAD R3, R3, R15, R0 ;  /* 0x0000000f03037224 */ /* 0x000fe200078e0200 */
[----:B------:R-:W-:-:S03]  /*77f0*/  I2FP.F32.U32 R0, R20 ;  /* 0x0000001400007245 */ /* 0x000fc60000201000 */
[----:B------:R-:W-:Y:S01]  /*7800*/  IMAD.IADD R3, R5, 0x1, R3 ;  /* 0x0000000105037824 */ /* 0x000fe200078e0203 */
[----:B------:R-:W4:Y:S01]  /*7810*/  LDC R11, c[0x0][0x658] ;  /* 0x00019600ff0b7b82 */ /* 0x000f220000000800 */
[----:B0-----:R-:W-:-:S04]  /*7820*/  ISETP.NE.U32.AND P0, PT, R26, RZ, PT ;  /* 0x000000ff1a00720c */ /* 0x001fc80003f05070 */
[----:B------:R-:W-:-:S03]  /*7830*/  ISETP.NE.AND.EX P0, PT, R27, RZ, PT, P0 ;  /* 0x000000ff1b00720c */ /* 0x000fc60003f05300 */
[----:B------:R-:W0:Y:S01]  /*7840*/  LDC R9, c[0x0][0x144] ;  /* 0x00005100ff097b82 */ /* 0x000e220000000800 */
[-C--:B-1----:R-:W-:Y:S01]  /*7850*/  SHF.R.U64 R10, R4, R6.reuse, R3 ;  /* 0x00000006040a7219 */ /* 0x082fe20000001203 */
[----:B---3--:R-:W-:Y:S01]  /*7860*/  IMAD.MOV R7, RZ, RZ, -R7 ;  /* 0x000000ffff077224 */ /* 0x008fe200078e0a07 */
[----:B------:R-:W-:Y:S01]  /*7870*/  SHF.R.U32.HI R3, RZ, R6, R3 ;  /* 0x00000006ff037219 */ /* 0x000fe20000011603 */
[----:B------:R-:W-:-:S04]  /*7880*/  FMUL R6, R0, UR4 ;  /* 0x0000000400067c20 */ /* 0x000fc80008400000 */
[----:B------:R-:W1:Y:S01]  /*7890*/  LDC R21, c[0x0][0x148] ;  /* 0x00005200ff157b82 */ /* 0x000e620000000800 */
[----:B------:R3:W0:Y:S01]  /*78a0*/  F2I.U32.TRUNC.NTZ R14, R6 ;  /* 0x00000006000e7305 */ /* 0x000622000020f000 */
[-CC-:B--2---:R-:W-:Y:S02]  /*78b0*/  SHF.R.U64 R13, R10, R8.reuse, R3.reuse ;  /* 0x000000080a0d7219 */ /* 0x184fe40000001203 */
[----:B------:R-:W-:-:S04]  /*78c0*/  SHF.R.U32.HI R0, RZ, R8, R3 ;  /* 0x00000008ff007219 */ /* 0x000fc80000011603 */
[----:B------:R-:W2:Y:S01]  /*78d0*/  LDC R24, c[0x0][0x648] ;  /* 0x00019200ff187b82 */ /* 0x000ea20000000800 */
[-CC-:B----4-:R-:W-:Y:S02]  /*78e0*/  SHF.R.U64 R15, R13, R11.reuse, R0.reuse ;  /* 0x0000000b0d0f7219 */ /* 0x190fe40000001200 */
[----:B------:R-:W-:-:S03]  /*78f0*/  SHF.R.U32.HI R5, RZ, R11, R0 ;  /* 0x0000000bff057219 */ /* 0x000fc60000011600 */
[----:B------:R-:W-:Y:S02]  /*7900*/  IMAD.MOV.U32 R4, RZ, RZ, R15 ;  /* 0x000000ffff047224 */ /* 0x000fe400078e000f */
[----:B------:R-:W4:Y:S01]  /*7910*/  LDC R28, c[0x0][0x638] ;  /* 0x00018e00ff1c7b82 */ /* 0x000f220000000800 */
[----:B0-----:R-:W-:-:S07]  /*7920*/  IMAD R25, R9, R7, R12 ;  /* 0x0000000709197224 */ /* 0x001fce00078e020c */
[----:B------:R-:W0:Y:S08]  /*7930*/  LDC R29, c[0x0][0x610] ;  /* 0x00018400ff1d7b82 */ /* 0x000e300000000800 */
[----:B------:R-:W0:Y:S01]  /*7940*/  LDC R30, c[0x0][0x600] ;  /* 0x00018000ff1e7b82 */ /* 0x000e220000000800 */
[----:B-123--:R-:W-:Y:S05]  /*7950*/  @!P0 BRA `(.L_x_159) ;  /* 0x0000000000288947 */ /* 0x00efea0003800000 */
[----:B------:R-:W1:Y:S02]  /*7960*/  LDC R0, c[0x0][0x64c] ;  /* 0x00019300ff007b82 */ /* 0x000e640000000800 */
[----:B-1----:R-:W-:-:S05]  /*7970*/  IADD3 R3, P0, R15, R0, RZ ;  /* 0x000000000f037210 */ /* 0x002fca0007f1e0ff */
        /* <DEDUP_REMOVED lines=8> */
.L_x_159:
[----:B------:R-:W-:Y:S01]  /*7a00*/  ISETP.NE.AND P0, PT, R2, 0x1, PT ;  /* 0x000000010200780c */ /* 0x000fe20003f05270 */
[----:B------:R-:W-:Y:S01]  /*7a10*/  IMAD.MOV R14, RZ, RZ, -R14 ;  /* 0x000000ffff0e7224 */ /* 0x000fe200078e0a0e */
[----:B------:R-:W-:Y:S02]  /*7a20*/  SHF.R.U64 R0, R4, R24, R5 ;  /* 0x0000001804007219 */ /* 0x000fe40000001205 */
[----:B------:R-:W-:Y:S02]  /*7a30*/  LOP3.LUT R3, R13, R100, RZ, 0xc0, !PT ;  /* 0x000000640d037212 */ /* 0x000fe400078ec0ff */
[----:B------:R-:W-:Y:S01]  /*7a40*/  LOP3.LUT R10, R10, R99, RZ, 0xc0, !PT ;  /* 0x000000630a0a7212 */ /* 0x000fe200078ec0ff */
[----:B------:R-:W-:Y:S02]  /*7a50*/  IMAD.MOV R4, RZ, RZ, -R0 ;  /* 0x000000ffff047224 */ /* 0x000fe400078e0a00 */
[----:B------:R-:W-:Y:S02]  /*7a60*/  IMAD R0, R92, R0, R3 ;  /* 0x000000005c007224 */ /* 0x000fe400078e0203 */
[----:B----4-:R-:W-:-:S02]  /*7a70*/  IMAD R3, R4, R28, R15 ;  /* 0x0000001c04037224 */ /* 0x010fc400078e020f */
[----:B------:R-:W-:Y:S02]  /*7a80*/  @P0 IMAD R25, R21, R14, R20 ;  /* 0x0000000e15190224 */ /* 0x000fe400078e0214 */
[----:B0-----:R-:W-:Y:S02]  /*7a90*/  IMAD R5, R3, R30, R10 ;  /* 0x0000001e03057224 */ /* 0x001fe400078e020a */
[----:B------:R-:W-:Y:S02]  /*7aa0*/  IMAD R0, R0, R29, R25 ;  /* 0x0000001d00007224 */ /* 0x000fe400078e0219 */
[----:B------:R-:W-:-:S03]  /*7ab0*/  IMAD.MOV.U32 R4, RZ, RZ, 0x1 ;  /* 0x00000001ff047424 */ /* 0x000fc600078e00ff */
[----:B------:R-:W-:Y:S02]  /*7ac0*/  SEL R102, R5, R0, !P0 ;  /* 0x0000000005667207 */ /* 0x000fe40004000000 */
[----:B------:R-:W-:Y:S02]  /*7ad0*/  PRMT R3, R4, 0x7610, R3 ;  /* 0x0000761004037816 */ /* 0x000fe40000000003 */
[----:B------:R-:W-:-:S07]  /*7ae0*/  SEL R0, R0, R5, !P0 ;  /* 0x0000000500007207 */ /* 0x000fce0004000000 */
.L_x_157:
[----:B------:R-:W-:Y:S01]  /*7af0*/  LOP3.LUT P0, RZ, R3, 0xff, RZ, 0xc0, !PT ;  /* 0x000000ff03ff7812 */ /* 0x000fe2000780c0ff */
[----:B------:R-:W-:Y:S01]  /*7b00*/  UIMAD.WIDE.U32 UR4, UR42, -0x33333333, URZ ;  /* 0xcccccccd2a0478a5 */ /* 0x000fe2000f8e003f */
[----:B------:R-:W-:-:S03]  /*7b10*/  IMAD.MOV.U32 R109, RZ, RZ, R0 ;  /* 0x000000ffff6d7224 */ /* 0x000fc600078e0000 */
[----:B------:R-:W-:-:S04]  /*7b20*/  USHF.R.U32.HI UR4, URZ, 0x2, UR5 ;  /* 0x000000023f047899 */ /* 0x000fc80008011605 */
[----:B------:R-:W-:-:S04]  /*7b30*/  UIMAD UR42, UR4, -0x5, UR42 ;  /* 0xfffffffb042a78a4 */ /* 0x000fc8000f8e022a */
[----:B------:R-:W-:Y:S08]  /*7b40*/  @P0 BRA `(.L_x_160) ;  /* 0xffffff9800480947 */ /* 0x000ff0000383ffff */
[----:B------:R-:W-:Y:S05]  /*7b50*/  EXIT ;  /* 0x000000000000794d */ /* 0x000fea0003800000 */
.L_x_7:
        /* <DEDUP_REMOVED lines=26> */
.L_x_162:
[----:B------:R-:W0:Y:S01]  /*7d00*/  LDC.64 R28, c[0x0][0x640] ;  /* 0x00019000ff1c7b82 */ /* 0x000e220000000a00 */
[-CC-:B------:R-:W-:Y:S01]  /*7d10*/  SHF.R.U64 R22, R14, R6.reuse, R15.reuse ;  /* 0x000000060e167219 */ /* 0x180fe2000000120f */
[----:B------:R-:W-:Y:S01]  /*7d20*/  IMAD.MOV.U32 R30, RZ, RZ, 0x1 ;  /* 0x00000001ff1e7424 */ /* 0x000fe200078e00ff */
[----:B------:R-:W-:Y:S02]  /*7d30*/  SHF.R.U32.HI R6, RZ, R6, R15 ;  /* 0x00000006ff067219 */ /* 0x000fe4000001160f */
[----:B------:R-:W-:-:S03]  /*7d40*/  IADD3 R13, P0, RZ, -R22, RZ ;  /* 0x80000016ff0d7210 */ /* 0x000fc60007f1e0ff */
[----:B------:R-:W1:Y:S02]  /*7d50*/  LDC R12, c[0x0][0x618] ;  /* 0x00018600ff0c7b82 */ /* 0x000e640000000800 */
[----:B------:R-:W-:-:S04]  /*7d60*/  IMAD.X R11, RZ, RZ, ~R6, P0 ;  /* 0x000000ffff0b7224 */ /* 0x000fc800000e0e06 */
[-C--:B------:R-:W-:Y:S02]  /*7d70*/  IMAD R6, R11, R24.reuse, RZ ;  /* 0x000000180b067224 */ /* 0x080fe400078e02ff */
[----:B------:R-:W2:Y:S01]  /*7d80*/  LDC R14, c[0x0][0x608] ;  /* 0x00018200ff0e7b82 */ /* 0x000ea20000000800 */
[----:B------:R-:W-:-:S04]  /*7d90*/  IMAD.WIDE.U32 R10, R13, R24, R16 ;  /* 0x000000180d0a7225 */ /* 0x000fc800078e0010 */
[----:B------:R-:W-:-:S03]  /*7da0*/  IMAD R13, R13, R25, R6 ;  /* 0x000000190d0d7224 */ /* 0x000fc600078e0206 */
[----:B------:R-:W3:Y:S01]  /*7db0*/  LDC R27, c[0x0][0x658] ;  /* 0x00019600ff1b7b82 */ /* 0x000ee20000000800 */
[----:B------:R-:W-:Y:S01]  /*7dc0*/  IMAD.IADD R11, R11, 0x1, R13 ;  /* 0x000000010b0b7824 */ /* 0x000fe200078e020d */
[----:B0-----:R-:W-:-:S04]  /*7dd0*/  ISETP.NE.U32.AND P0, PT, R28, RZ, PT ;  /* 0x000000ff1c00720c */ /* 0x001fc80003f05070 */
[----:B------:R-:W-:Y:S02]  /*7de0*/  ISETP.NE.AND.EX P0, PT, R29, RZ, PT, P0 ;  /* 0x000000ff1d00720c */ /* 0x000fe40003f05300 */
[----:B------:R-:W0:Y:S01]  /*7df0*/  LDC R24, c[0x0][0x600] ;  /* 0x00018000ff187b82 */ /* 0x000e220000000800 */
[-CC-:B-1----:R-:W-:Y:S01]  /*7e00*/  SHF.R.U64 R8, R10, R12.reuse, R11.reuse ;  /* 0x0000000c0a087219 */ /* 0x182fe2000000120b */
[----:B------:R-:W-:Y:S01]  /*7e10*/  IMAD.MOV.U32 R10, RZ, RZ, -0x1 ;  /* 0xffffffffff0a7424 */ /* 0x000fe200078e00ff */
[----:B------:R-:W-:-:S05]  /*7e20*/  SHF.R.U32.HI R11, RZ, R12, R11 ;  /* 0x0000000cff0b7219 */ /* 0x000fca000001160b */
[----:B------:R-:W1:Y:S01]  /*7e30*/  LDC R25, c[0x0][0x648] ;  /* 0x00019200ff197b82 */ /* 0x000e620000000800 */
[-CC-:B--2---:R-:W-:Y:S02]  /*7e40*/  SHF.R.U64 R21, R8, R14.reuse, R11.reuse ;  /* 0x0000000e08157219 */ /* 0x184fe4000000120b */
[----:B------:R-:W-:-:S05]  /*7e50*/  SHF.R.U32.HI R6, RZ, R14, R11 ;  /* 0x0000000eff067219 */ /* 0x000fca000001160b */
[----:B------:R-:W2:Y:S01]  /*7e60*/  LDC R26, c[0x0][0x638] ;  /* 0x00018e00ff1a7b82 */ /* 0x000ea20000000800 */
[-C--:B---3--:R-:W-:Y:S02]  /*7e70*/  SHF.L.U32 R10, R10, R27.reuse, RZ ;  /* 0x0000001b0a0a7219 */ /* 0x088fe400000006ff */
[-CC-:B------:R-:W-:Y:S02]  /*7e80*/  SHF.R.U64 R23, R21, R27.reuse, R6.reuse ;  /* 0x0000001b15177219 */ /* 0x180fe40000001206 */
[----:B------:R-:W-:Y:S02]  /*7e90*/  LOP3.LUT R32, RZ, R10, RZ, 0x33, !PT ;  /* 0x0000000aff207212 */ /* 0x000fe400078e33ff */
[----:B------:R-:W-:Y:S01]  /*7ea0*/  SHF.R.U32.HI R11, RZ, R27, R6 ;  /* 0x0000001bff0b7219 */ /* 0x000fe20000011606 */
[----:B------:R-:W3:Y:S01]  /*7eb0*/  LDC R31, c[0x0][0x610] ;  /* 0x00018400ff1f7b82 */ /* 0x000ee20000000800 */
[----:B------:R-:W-:Y:S01]  /*7ec0*/  IMAD.MOV.U32 R10, RZ, RZ, R23 ;  /* 0x000000ffff0a7224 */ /* 0x000fe200078e0017 */
[----:B------:R-:W-:Y:S06]  /*7ed0*/  @!P0 BRA `(.L_x_163) ;  /* 0x0000000000288947 */ /* 0x000fec0003800000 */
        /* <DEDUP_REMOVED lines=10> */
.L_x_163:
[----:B------:R-:W-:Y:S02]  /*7f80*/  ISETP.NE.AND P0, PT, R2, 0x1, PT ;  /* 0x000000010200780c */ /* 0x000fe40003f05270 */
[----:B-1----:R-:W-:Y:S01]  /*7f90*/  SHF.R.U64 R6, R10, R25, R11 ;  /* 0x000000190a067219 */ /* 0x002fe2000000120b */
[----:B0-----:R-:W-:Y:S01]  /*7fa0*/  VIADD R11, R24, 0xffffffff ;  /* 0xffffffff180b7836 */ /* 0x001fe20000000000 */
[----:B------:R-:W-:Y:S02]  /*7fb0*/  SHF.L.U32 R30, R30, R27, RZ ;  /* 0x0000001b1e1e7219 */ /* 0x000fe400000006ff */
[----:B------:R-:W-:Y:S01]  /*7fc0*/  LOP3.LUT R5, R21, R32, RZ, 0xc0, !PT ;  /* 0x0000002015057212 */ /* 0x000fe200078ec0ff */
[----:B------:R-:W-:-:S04]  /*7fd0*/  IMAD.MOV R10, RZ, RZ, -R6 ;  /* 0x000000ffff0a7224 */ /* 0x000fc800078e0a06 */
[----:B------:R-:W-:Y:S01]  /*7fe0*/  IMAD R6, R30, R6, R5 ;  /* 0x000000061e067224 */ /* 0x000fe200078e0205 */
[----:B------:R-:W-:Y:S01]  /*7ff0*/  LOP3.LUT R5, R8, R11, RZ, 0xc0, !PT ;  /* 0x0000000b08057212 */ /* 0x000fe200078ec0ff */
[----:B------:R-:W-:Y:S02]  /*8000*/  @P0 IMAD R7, R9, R20, R4 ;  /* 0x0000001409070224 */ /* 0x000fe400078e0204 */
[----:B--2---:R-:W-:Y:S02]  /*8010*/  IMAD R4, R10, R26, R23 ;  /* 0x0000001a0a047224 */ /* 0x004fe400078e0217 */
[----:B---3--:R-:W-:Y:S02]  /*8020*/  IMAD R7, R6, R31, R7 ;  /* 0x0000001f06077224 */ /* 0x008fe400078e0207 */
[----:B------:R-:W-:Y:S02]  /*8030*/  IMAD R4, R4, R24, R5 ;  /* 0x0000001804047224 */ /* 0x000fe400078e0205 */
[----:B------:R-:W-:-:S02]  /*8040*/  IMAD.MOV.U32 R8, RZ, RZ, 0x1 ;  /* 0x00000001ff087424 */ /* 0x000fc400078e00ff */
[----:B------:R-:W-:Y:S01]  /*8050*/  IMAD.MOV.U32 R6, RZ, RZ, R22 ;  /* 0x000000ffff067224 */ /* 0x000fe200078e0016 */
[----:B------:R-:W-:Y:S02]  /*8060*/  SEL R19, R4, R7, !P0 ;  /* 0x0000000704137207 */ /* 0x000fe40004000000 */
[----:B------:R-:W-:-:S07]  /*8070*/  SEL R21, R7, R4, !P0 ;  /* 0x0000000407157207 */ /* 0x000fce0004000000 */
.L_x_161:
[----:B------:R-:W-:-:S08]  /*8080*/  NOP ;  /* 0x0000000000007918 */ /* 0x000fd00000000000 */
[----:B------:R-:W0:-:S00]  /*8090*/  USETMAXREG.DEALLOC.CTAPOOL 0x28 ;  /* 0x00000028000079c8 */ /* 0x000e0000080e0500 */
[----:B0-----:R-:W-:-:S13]  /*80a0*/  ISETP.NE.AND P0, PT, R3, RZ, PT ;  /* 0x000000ff0300720c */ /* 0x001fda0003f05270 */
[----:B------:R-:W-:Y:S05]  /*80b0*/  @P0 EXIT ;  /* 0x000000000000094d */ /* 0x000fea0003800000 */
[----:B------:R-:W-:Y:S01]  /*80c0*/  LOP3.LUT P0, RZ, R8, 0xff, RZ, 0xc0, !PT ;  /* 0x000000ff08ff7812 */ /* 0x000fe2000780c0ff */
[----:B------:R-:W-:Y:S02]  /*80d0*/  IMAD.MOV.U32 R3, RZ, RZ, 0x1 ;  /* 0x00000001ff037424 */ /* 0x000fe400078e00ff */
[----:B------:R-:W-:-:S10]  /*80e0*/  IMAD.MOV.U32 R8, RZ, RZ, RZ ;  /* 0x000000ffff087224 */ /* 0x000fd400078e00ff */
[----:B------:R-:W-:Y:S05]  /*80f0*/  @!P0 BRA `(.L_x_164) ;  /* 0x0000000c00548947 */ /* 0x000fea0003800000 */
[----:B------:R-:W0:Y:S01]  /*8100*/  LDC R3, c[0x0][0x28c] ;  /* 0x0000a300ff037b82 */ /* 0x000e220000000800 */
[----:B------:R-:W-:Y:S01]  /*8110*/  ULDC UR5, c[0x0][0x658] ;  /* 0x0001960000057ab9 */ /* 0x000fe20000000800 */
[----:B------:R-:W-:Y:S01]  /*8120*/  UMOV UR6, 0xffffffff ;  /* 0xffffffff00067882 */ /* 0x000fe20000000000 */
[----:B------:R-:W-:Y:S01]  /*8130*/  BSSY B0, `(.L_x_164) ;  /* 0x00000d1000007945 */ /* 0x000fe20003800000 */
[----:B------:R-:W-:Y:S01]  /*8140*/  USHF.L.U32 UR6, UR6, UR5, URZ ;  /* 0x0000000506067299 */ /* 0x000fe2000800063f */
[----:B------:R-:W-:Y:S01]  /*8150*/  IMAD.MOV.U32 R10, RZ, RZ, 0x1 ;  /* 0x00000001ff0a7424 */ /* 0x000fe200078e00ff */
[----:B------:R-:W-:Y:S01]  /*8160*/  LOP3.LUT R9, R18, 0x2, RZ, 0xfc, !PT ;  /* 0x0000000212097812 */ /* 0x000fe200078efcff */
[----:B------:R-:W-:Y:S01]  /*8170*/  IMAD.MOV.U32 R8, RZ, RZ, RZ ;  /* 0x000000ffff087224 */ /* 0x000fe200078e00ff */
[----:B------:R-:W1:Y:S01]  /*8180*/  S2UR UR8, SR_CgaCtaId ;  /* 0x00000000000879c3 */ /* 0x000e620000008800 */
[----:B------:R-:W-:Y:S01]  /*8190*/  ULDC UR4, c[0x0][0x600] ;  /* 0x0001800000047ab9 */ /* 0x000fe20000000800 */
[----:B------:R-:W-:Y:S01]  /*81a0*/  UMOV UR7, 0x1 ;  /* 0x0000000100077882 */ /* 0x000fe20000000000 */
[----:B------:R-:W-:-:S02]  /*81b0*/  UIADD3 UR4, UR4, -0x1, URZ ;  /* 0xffffffff04047890 */ /* 0x000fc4000fffe03f */
[----:B------:R-:W-:Y:S02]  /*81c0*/  USHF.L.U32 UR5, UR7, UR5, URZ ;  /* 0x0000000507057299 */ /* 0x000fe4000800063f */
[----:B------:R-:W-:Y:S01]  /*81d0*/  ULOP3.LUT UR6, URZ, UR6, URZ, 0x33, !UPT ;  /* 0x000000063f067292 */ /* 0x000fe2000f8e333f */
[----:B------:R-:W-:Y:S01]  /*81e0*/  ULDC.64 UR30, c[0x0][0x198] ;  /* 0x00006600001e7ab9 */ /* 0x000fe20000000a00 */
[----:B0-----:R-:W-:-:S05]  /*81f0*/  VIADD R3, R3, 0x7f ;  /* 0x0000007f03037836 */ /* 0x001fca0000000000 */
[----:B------:R-:W-:Y:S01]  /*8200*/  SHF.R.S32.HI R4, RZ, 0x1f, R3 ;  /* 0x0000001fff047819 */ /* 0x000fe20000011403 */
[----:B-1----:R-:W-:-:S03]  /*8210*/  IMAD.U32 R12, RZ, RZ, UR8 ;  /* 0x00000008ff0c7e24 */ /* 0x002fc6000f8e00ff */
[----:B------:R-:W-:Y:S01]  /*8220*/  LEA.HI R4, R4, R3, RZ, 0x7 ;  /* 0x0000000304047211 */ /* 0x000fe200078f38ff */
[----:B------:R-:W-:-:S03]  /*8230*/  IMAD.MOV.U32 R3, RZ, RZ, 0x1 ;  /* 0x00000001ff037424 */ /* 0x000fc600078e00ff */
[----:B------:R-:W-:-:S05]  /*8240*/  SHF.R.S32.HI R11, RZ, 0x7, R4 ;  /* 0x00000007ff0b7819 */ /* 0x000fca0000011404 */
[----:B------:R-:W-:-:S07]  /*8250*/  VIADD R13, R11, 0x1 ;  /* 0x000000010b0d7836 */ /* 0x000fce0000000000 */
.L_x_175:
[----:B------:R-:W-:-:S03]  /*8260*/  UMOV UR7, 0xffffffff ;  /* 0xffffffff00077882 */ /* 0x000fc60000000000 */
[----:B------:R-:W-:Y:S05]  /*8270*/  BRA.DIV UR7, `(.L_x_165) ;  /* 0x0000001207007947 */ /* 0x000fea000b800000 */
[----:B------:R-:W-:-:S13]  /*8280*/  ELECT P6, URZ, PT ;  /* 0x00000000003f782f */ /* 0x000fda00038c0000 */
.L_x_187:
[----:B------:R-:W0:Y:S01]  /*8290*/  LDC R4, c[0x0][0x28c] ;  /* 0x0000a300ff047b82 */ /* 0x000e220000000800 */
[----:B------:R-:W-:Y:S01]  /*82a0*/  BSSY B1, `(.L_x_166) ;  /* 0x0000047000017945 */ /* 0x000fe20003800000 */
[----:B0-----:R-:W-:-:S13]  /*82b0*/  ISETP.LT.OR P6, PT, R4, 0x1, !P6 ;  /* 0x000000010400780c */ /* 0x001fda00077c1670 */
[----:B------:R-:W-:Y:S05]  /*82c0*/  @P6 BRA `(.L_x_167) ;  /* 0x0000000400106947 */ /* 0x000fea0003800000 */
[----:B------:R-:W-:Y:S02]  /*82d0*/  IMAD R21, R21, 0x2, R12 ;  /* 0x0000000215157824 */ /* 0x000fe400078e020c */
[----:B------:R-:W-:Y:S02]  /*82e0*/  IMAD.SHL.U32 R19, R19, 0x40, RZ ;  /* 0x0000004013137824 */ /* 0x000fe400078e00ff */
[----:B------:R-:W-:Y:S02]  /*82f0*/  IMAD.MOV.U32 R22, RZ, RZ, RZ ;  /* 0x000000ffff167224 */ /* 0x000fe400078e00ff */
[----:B------:R-:W-:Y:S02]  /*8300*/  IMAD.MOV.U32 R4, RZ, RZ, R13 ;  /* 0x000000ffff047224 */ /* 0x000fe400078e000d */
[----:B------:R-:W-:Y:S02]  /*8310*/  IMAD.MOV.U32 R5, RZ, RZ, R3 ;  /* 0x000000ffff057224 */ /* 0x000fe400078e0003 */
[----:B------:R-:W-:-:S02]  /*8320*/  IMAD.MOV.U32 R7, RZ, RZ, R8 ;  /* 0x000000ffff077224 */ /* 0x000fc400078e0008 */
[----:B------:R-:W-:-:S07]  /*8330*/  IMAD.SHL.U32 R21, R21, 0x80, RZ ;  /* 0x0000008015157824 */ /* 0x000fce00078e00ff */
.L_x_170:
[----:B------:R-:W0:Y:S01]  /*8340*/  S2UR UR7, SR_CgaCtaId ;  /* 0x00000000000779c3 */ /* 0x000e220000008800 */
[----:B------:R-:W-:Y:S02]  /*8350*/  MOV R15, 0x400 ;  /* 0x00000400000f7802 */ /* 0x000fe40000000f00 */
[----:B------:R-:W-:Y:S02]  /*8360*/  SHF.L.U32 R14, R5, 0x1f, RZ ;  /* 0x0000001f050e7819 */ /* 0x000fe400000006ff */
[----:B------:R-:W-:Y:S01]  /*8370*/  ISETP.NE.AND P1, PT, R0, RZ, PT ;  /* 0x000000ff0000720c */ /* 0x000fe20003f25270 */
[----:B0-----:R-:W-:-:S05]  /*8380*/  IMAD.U32 R12, RZ, RZ, UR7 ;  /* 0x00000007ff0c7e24 */ /* 0x001fca000f8e00ff */
[----:B------:R-:W-:-:S07]  /*8390*/  LEA R20, R12, R15, 0x18 ;  /* 0x0000000f0c147211 */ /* 0x000fce00078ec0ff */
[----:B------:R-:W0:Y:S01]  /*83a0*/  @!P1 LDC R15, c[0x0][0x500] ;  /* 0x00014000ff0f9b82 */ /* 0x000e220000000800 */
[----:B------:R-:W-:-:S04]  /*83b0*/  IMAD R23, R7, 0x8, R20 ;  /* 0x0000000807177824 */ /* 0x000fc800078e0214 */
[----:B------:R-:W1:Y:S02]  /*83c0*/  SYNCS.PHASECHK.TRANS64.TRYWAIT P0, [R23+URZ+0x28], R14 ;  /* 0x0000280e170075a7 */ /* 0x000e64000800017f */
[----:B-1----:R-:W-:Y:S05]  /*83d0*/  @!P0 BRA `(.L_x_168) ;  /* 0x0000000c00c88947 */ /* 0x002fea0003800000 */
.L_x_188:
[----:B-1----:R-:W-:Y:S01]  /*83e0*/  PRMT R14, R9, 0x9910, RZ ;  /* 0x00009910090e7816 */ /* 0x002fe200000000ff */
[----:B0-----:R0:W-:Y:S03]  /*83f0*/  @!P1 SYNCS.ARRIVE.TRANS64 RZ, [R23+URZ], R15 ;  /* 0x0000000f17ff99a7 */ /* 0x0011e6000800003f */
[----:B------:R-:W-:-:S13]  /*8400*/  ISETP.NE.AND P0, PT, R14, 0x2, PT ;  /* 0x000000020e00780c */ /* 0x000fda0003f05270 */
[----:B0-----:R-:W-:Y:S05]  /*8410*/  @P0 BRA `(.L_x_169) ;  /* 0x0000000000040947 */ /* 0x001fea0003800000 */
[----:B------:R-:W-:Y:S01]  /*8420*/  BPT.TRAP 0x1 ;  /* 0x000000040000795c */ /* 0x000fe20000300000 */
.L_x_169:
[----:B------:R-:W-:Y:S01]  /*8430*/  IMAD R14, R7, 0x4, R12 ;  /* 0x00000004070e7824 */ /* 0x000fe200078e020c */
[----:B------:R-:W-:Y:S01]  /*8440*/  R2UR UR34, R22 ;  /* 0x00000000162272ca */ /* 0x000fe200000e0000 */
[----:B------:R-:W-:Y:S01]  /*8450*/  VIADD R4, R4, 0xffffffff ;  /* 0xffffffff04047836 */ /* 0x000fe20000000000 */
[----:B------:R-:W-:Y:S01]  /*8460*/  R2UR UR33, R23 ;  /* 0x00000000172172ca */ /* 0x000fe200000e0000 */
[----:B------:R-:W-:Y:S01]  /*8470*/  IMAD.SHL.U32 R14, R14, 0x2000, RZ ;  /* 0x000020000e0e7824 */ /* 0x000fe200078e00ff */
[----:B------:R-:W-:Y:S01]  /*8480*/  R2UR UR36, R6 ;  /* 0x00000000062472ca */ /* 0x000fe200000e0000 */
[----:B------:R-:W-:Y:S01]  /*8490*/  UIADD3 UR14, UP0, UR30, 0xf0, URZ ;  /* 0x000000f01e0e7890 */ /* 0x000fe2000ff1e03f */
[----:B------:R-:W-:Y:S01]  /*84a0*/  R2UR UR35, R21 ;  /* 0x00000000152372ca */ /* 0x000fe200000e0000 */
[--C-:B------:R-:W-:Y:S01]  /*84b0*/  IMAD R14, R14, 0x2, R20.reuse ;  /* 0x000000020e0e7824 */ /* 0x100fe200078e0214 */
[----:B------:R-:W-:Y:S01]  /*84c0*/  R2UR UR19, R19 ;  /* 0x00000000131372ca */ /* 0x000fe200000e0000 */
[C---:B------:R-:W-:Y:S01]  /*84d0*/  IMAD R20, R7.reuse, 0x4000, R20 ;  /* 0x0000400007147824 */ /* 0x040fe200078e0214 */
[----:B------:R-:W-:Y:S01]  /*84e0*/  UIADD3 UR42, UP1, UR30, 0x1f0, URZ ;  /* 0x000001f01e2a7890 */ /* 0x000fe2000ff3e03f */
[----:B------:R-:W-:Y:S01]  /*84f0*/  ISETP.GT.AND P1, PT, R4, 0x1, PT ;  /* 0x000000010400780c */ /* 0x000fe20003f24270 */
[----:B------:R-:W-:Y:S01]  /*8500*/  UIADD3.X UR15, URZ, UR31, URZ, UP0, !UPT ;  /* 0x0000001f3f0f7290 */ /* 0x000fe200087fe43f */
[----:B------:R-:W-:Y:S01]  /*8510*/  R2UR UR24, R14 ;  /* 0x000000000e1872ca */ /* 0x000fe200000e0000 */
[----:B------:R-:W-:Y:S01]  /*8520*/  UIADD3 UR26, UR34, 0x40, URZ ;  /* 0x00000040221a7890 */ /* 0x000fe2000fffe03f */
[----:B------:R-:W-:Y:S01]  /*8530*/  R2UR UR8, R20 ;  /* 0x00000000140872ca */ /* 0x000fe200000e0000 */
[----:B------:R-:W-:Y:S01]  /*8540*/  UIADD3.X UR43, URZ, UR31, URZ, UP1, !UPT ;  /* 0x0000001f3f2b7290 */ /* 0x000fe20008ffe43f */
[----:B------:R-:W-:Y:S01]  /*8550*/  VIADD R7, R7, 0x1 ;  /* 0x0000000107077836 */ /* 0x000fe20000000000 */
[----:B------:R-:W-:Y:S01]  /*8560*/  UMOV UR7, 0x30000 ;  /* 0x0003000000077882 */ /* 0x000fe20000000000 */
[----:B------:R-:W-:Y:S01]  /*8570*/  UMOV UR22, 0x0 ;  /* 0x0000000000167882 */ /* 0x000fe20000000000 */
[----:B------:R-:W-:Y:S01]  /*8580*/  UMOV UR23, 0x10000000 ;  /* 0x1000000000177882 */ /* 0x000fe20000000000 */
[----:B------:R-:W-:Y:S01]  /*8590*/  UMOV UR25, UR33 ;  /* 0x0000002100197c82 */ /* 0x000fe20008000000 */
[----:B------:R-:W-:Y:S01]  /*85a0*/  ISETP.NE.AND P0, PT, R7, 0x5, PT ;  /* 0x000000050700780c */ /* 0x000fe20003f05270 */
[----:B------:R-:W-:Y:S01]  /*85b0*/  UMOV UR28, UR36 ;  /* 0x00000024001c7c82 */ /* 0x000fe20008000000 */
[----:B------:R-:W-:Y:S01]  /*85c0*/  UMOV UR27, UR35 ;  /* 0x00000023001b7c82 */ /* 0x000fe20008000000 */
[----:B------:R-:W-:Y:S01]  /*85d0*/  UMOV UR17, UR33 ;  /* 0x0000002100117c82 */ /* 0x000fe20008000000 */
[----:B------:R-:W-:Y:S01]  /*85e0*/  UIADD3 UR32, UR24, 0x100, URZ ;  /* 0x0000010018207890 */ /* 0x000fe2000fffe03f */
[----:B------:R-:W-:Y:S01]  /*85f0*/  SEL R14, RZ, 0x1, P0 ;  /* 0x00000001ff0e7807 */ /* 0x000fe20000000000 */
[----:B------:R-:W-:Y:S01]  /*8600*/  UIADD3 UR24, UR24, 0x8100, URZ ;  /* 0x0000810018187890 */ /* 0x000fe2000fffe03f */
[----:B------:R-:W-:Y:S01]  /*8610*/  VIADD R22, R22, 0x80 ;  /* 0x0000008016167836 */ /* 0x000fe20000000000 */
[----:B------:R-:W-:Y:S01]  /*8620*/  UIADD3 UR16, UR8, 0x50100, URZ ;  /* 0x0005010008107890 */ /* 0x000fe2000fffe03f */
[----:B------:R-:W-:Y:S01]  /*8630*/  LOP3.LUT R5, R5, R14, RZ, 0x3c, !PT ;  /* 0x0000000e05057212 */ /* 0x000fe200078e3cff */
[----:B------:R-:W-:Y:S01]  /*8640*/  UIADD3 UR8, UR8, 0x52100, URZ ;  /* 0x0005210008087890 */ /* 0x000fe2000fffe03f */
[----:B------:R-:W-:Y:S01]  /*8650*/  SEL R7, R7, RZ, P0 ;  /* 0x000000ff07077207 */ /* 0x000fe20000000000 */
[----:B------:R-:W-:Y:S01]  /*8660*/  UMOV UR18, UR34 ;  /* 0x0000002200127c82 */ /* 0x000fe20008000000 */
[----:B------:R-:W-:Y:S01]  /*8670*/  UMOV UR20, UR36 ;  /* 0x0000002400147c82 */ /* 0x000fe20008000000 */
[----:B------:R0:W-:Y:S01]  /*8680*/  UTMALDG.3D.MULTICAST [UR32], [UR14], UR7, desc[UR22] ;  /* 0x000016200e0073b4 */ /* 0x0001e20008011807 */
[----:B------:R-:W-:Y:S01]  /*8690*/  UMOV UR9, UR33 ;  /* 0x0000002100097c82 */ /* 0x000fe20008000000 */
[----:B------:R-:W-:Y:S01]  /*86a0*/  UMOV UR11, UR19 ;  /* 0x00000013000b7c82 */ /* 0x000fe20008000000 */
[----:B------:R-:W-:Y:S01]  /*86b0*/  UMOV UR12, UR36 ;  /* 0x00000024000c7c82 */ /* 0x000fe20008000000 */
[----:B------:R-:W-:Y:S01]  /*86c0*/  UMOV UR10, UR26 ;  /* 0x0000001a000a7c82 */ /* 0x000fe20008000000 */
[----:B------:R0:W-:Y:S01]  /*86d0*/  UTMALDG.3D.MULTICAST [UR24], [UR14], UR7, desc[UR22] ;  /* 0x000016180e0073b4 */ /* 0x0001e20008011807 */
[----:B------:R0:W-:Y:S01]  /*86e0*/  UTMALDG.3D [UR16], [UR42], desc[UR22] ;  /* 0x000016102a0075b4 */ /* 0x0001e20008011000 */
[----:B------:R0:W-:Y:S02]  /*86f0*/  UTMALDG.3D [UR8], [UR42], desc[UR22] ;  /* 0x000016082a0075b4 */ /* 0x0001e40008011000 */
[----:B0-----:R-:W-:Y:S05]  /*8700*/  @P1 BRA `(.L_x_170) ;  /* 0xfffffffc000c1947 */ /* 0x001fea000383ffff */
.L_x_167:
[----:B------:R-:W-:Y:S05]  /*8710*/  BSYNC B1 ;  /* 0x0000000000017941 */ /* 0x000fea0003800000 */
.L_x_166:
[----:B------:R-:W-:Y:S01]  /*8720*/  LOP3.LUT P1, RZ, R10, 0xff, RZ, 0xc0, !PT ;  /* 0x000000ff0aff7812 */ /* 0x000fe2000782c0ff */
[C---:B------:R-:W-:Y:S01]  /*8730*/  IMAD.IADD R7, R11.reuse, 0x1, R8 ;  /* 0x000000010b077824 */ /* 0x040fe200078e0208 */
[----:B------:R-:W-:Y:S01]  /*8740*/  ULDC.64 UR8, c[0x0][0x650] ;  /* 0x0001940000087ab9 */ /* 0x000fe20000000a00 */
[----:B------:R-:W-:Y:S01]  /*8750*/  ISETP.GE.U32.AND P2, PT, R11, 0x5, PT ;  /* 0x000000050b00780c */ /* 0x000fe20003f46070 */
[----:B------:R-:W-:Y:S01]  /*8760*/  BSSY B1, `(.L_x_171) ;  /* 0x000006b000017945 */ /* 0x000fe20003800000 */
[----:B------:R-:W-:Y:S01]  /*8770*/  IMAD.MOV.U32 R21, RZ, RZ, -0x1 ;  /* 0xffffffffff157424 */ /* 0x000fe200078e00ff */
[----:B------:R-:W-:Y:S01]  /*8780*/  ISETP.GT.U32.AND P0, PT, R7, 0x4, PT ;  /* 0x000000040700780c */ /* 0x000fe20003f04070 */
[----:B------:R-:W-:Y:S01]  /*8790*/  IMAD.MOV.U32 R19, RZ, RZ, -0x1 ;  /* 0xffffffffff137424 */ /* 0x000fe200078e00ff */
[----:B------:R-:W-:Y:S02]  /*87a0*/  PRMT R10, RZ, 0x7610, R10 ;  /* 0x00007610ff0a7816 */ /* 0x000fe4000000000a */
[----:B------:R-:W-:-:S03]  /*87b0*/  ISETP.LT.U32.AND P0, PT, R11, 0x5, P0 ;  /* 0x000000050b00780c */ /* 0x000fc60000701070 */
[----:B------:R-:W0:Y:S01]  /*87c0*/  @P1 S2R R12, SR_CgaCtaId ;  /* 0x00000000000c1919 */ /* 0x000e220000008800 */
[----:B------:R-:W-:-:S04]  /*87d0*/  @P1 MOV R5, 0x400 ;  /* 0x0000040000051802 */ /* 0x000fc80000000f00 */
[----:B0-----:R-:W-:Y:S01]  /*87e0*/  @P1 LEA R6, R12, R5, 0x18 ;  /* 0x000000050c061211 */ /* 0x001fe200078ec0ff */
[----:B------:R-:W-:Y:S01]  /*87f0*/  IMAD.WIDE.U32 R4, R7, -0x33333333, RZ ;  /* 0xcccccccd07047825 */ /* 0x000fe200078e00ff */
[----:B------:R-:W-:Y:S02]  /*8800*/  SEL R4, RZ, 0x1, !P0 ;  /* 0x00000001ff047807 */ /* 0x000fe40004000000 */
[----:B------:R0:W-:Y:S01]  /*8810*/  @P1 SYNCS.ARRIVE.TRANS64.A1T0 RZ, [R6+URZ+0x68], RZ ;  /* 0x000068ff06ff19a7 */ /* 0x0001e2000810003f */
[----:B------:R-:W-:Y:S02]  /*8820*/  IADD3 R16, P1, R16, UR38, RZ ;  /* 0x0000002610107c10 */ /* 0x000fe4000ff3e0ff */
[----:B------:R-:W-:Y:S02]  /*8830*/  LOP3.LUT R3, R3, R4, RZ, 0x3c, !PT ;  /* 0x0000000403037212 */ /* 0x000fe400078e3cff */
[----:B------:R-:W-:Y:S02]  /*8840*/  IADD3.X R17, R17, UR41, RZ, P1, !PT ;  /* 0x0000002911117c10 */ /* 0x000fe40008ffe4ff */
[----:B------:R-:W-:-:S02]  /*8850*/  ISETP.GE.U32.AND P0, PT, R16, UR8, PT ;  /* 0x0000000810007c0c */ /* 0x000fc4000bf06070 */
[----:B0-----:R-:W-:Y:S02]  /*8860*/  SHF.R.U32.HI R6, RZ, 0x2, R5 ;  /* 0x00000002ff067819 */ /* 0x001fe40000011605 */
[----:B------:R-:W-:Y:S02]  /*8870*/  ISETP.GE.U32.AND.EX P0, PT, R17, UR9, PT, P0 ;  /* 0x0000000911007c0c */ /* 0x000fe4000bf06100 */
[----:B------:R-:W-:Y:S01]  /*8880*/  @P2 LOP3.LUT R3, R3, 0x1, R6, 0x78, !PT ;  /* 0x0000000103032812 */ /* 0x000fe200078e7806 */
[----:B------:R-:W-:Y:S01]  /*8890*/  IMAD R8, R6, -0x5, R7 ;  /* 0xfffffffb06087824 */ /* 0x000fe200078e0207 */
[----:B------:R-:W-:Y:S01]  /*88a0*/  PRMT R4, RZ, 0x7610, R4 ;  /* 0x00007610ff047816 */ /* 0x000fe20000000004 */
[----:B------:R-:W-:-:S08]  /*88b0*/  IMAD.MOV.U32 R6, RZ, RZ, -0x1 ;  /* 0xffffffffff067424 */ /* 0x000fd000078e00ff */
[----:B------:R-:W-:Y:S05]  /*88c0*/  @P0 BRA `(.L_x_172) ;  /* 0x0000000400500947 */ /* 0x000fea0003800000 */
[----:B------:R-:W0:Y:S01]  /*88d0*/  S2R R19, SR_CTAID.X ;  /* 0x0000000000137919 */ /* 0x000e220000002500 */
[----:B------:R-:W-:Y:S01]  /*88e0*/  ULDC.64 UR8, c[0x0][0x628] ;  /* 0x00018a0000087ab9 */ /* 0x000fe20000000a00 */
[----:B------:R-:W1:Y:S01]  /*88f0*/  LDC R20, c[0x0][0x144] ;  /* 0x00005100ff147b82 */ /* 0x000e620000000800 */
[----:B------:R-:W-:Y:S01]  /*8900*/  ISETP.NE.U32.AND P0, PT, RZ, UR8, PT ;  /* 0x00000008ff007c0c */ /* 0x000fe2000bf05070 */
[----:B------:R-:W2:Y:S01]  /*8910*/  S2R R14, SR_CTAID.Y ;  /* 0x00000000000e7919 */ /* 0x000ea20000002600 */
[----:B------:R-:W-:Y:S01]  /*8920*/  ULDC UR10, c[0x0][0x630] ;  /* 0x00018c00000a7ab9 */ /* 0x000fe20000000800 */
[----:B------:R-:W-:Y:S01]  /*8930*/  ULDC UR11, c[0x0][0x150] ;  /* 0x00005400000b7ab9 */ /* 0x000fe20000000800 */
[----:B------:R-:W-:Y:S01]  /*8940*/  ISETP.NE.AND.EX P0, PT, RZ, UR9, PT, P0 ;  /* 0x00000009ff007c0c */ /* 0x000fe2000bf05300 */
[----:B------:R-:W-:Y:S02]  /*8950*/  IMAD.MOV.U32 R4, RZ, RZ, R16 ;  /* 0x000000ffff047224 */ /* 0x000fe400078e0010 */
[----:B------:R-:W-:Y:S01]  /*8960*/  IMAD.MOV.U32 R5, RZ, RZ, R17 ;  /* 0x000000ffff057224 */ /* 0x000fe200078e0011 */
[----:B0-----:R-:W-:-:S09]  /*8970*/  I2FP.F32.U32 R21, R19 ;  /* 0x0000001300157245 */ /* 0x001fd20000201000 */
[----:B------:R-:W-:Y:S05]  /*8980*/  @!P0 BRA `(.L_x_173) ;  /* 0x0000000000288947 */ /* 0x000fea0003800000 */
[----:B------:R-:W-:Y:S02]  /*8990*/  ULDC UR7, c[0x0][0x634] ;  /* 0x00018d0000077ab9 */ /* 0x000fe40000000800 */
[----:B------:R-:W-:-:S05]  /*89a0*/  IADD3 R5, P0, R16, UR7, RZ ;  /* 0x0000000710057c10 */ /* 0x000fca000ff1e0ff */
[----:B------:R-:W-:-:S04]  /*89b0*/  IMAD.X R15, RZ, RZ, R17, P0 ;  /* 0x000000ffff0f7224 */ /* 0x000fc800000e0611 */
[----:B------:R-:W-:-:S04]  /*89c0*/  IMAD.WIDE.U32 R6, R15, UR8, RZ ;  /* 0x000000080f067c25 */ /* 0x000fc8000f8e00ff */
[----:B------:R-:W-:-:S04]  /*89d0*/  IMAD.WIDE.U32 R6, P0, R5, UR9, R6 ;  /* 0x0000000905067c25 */ /* 0x000fc8000f800006 */
[----:B------:R-:W-:-:S04]  /*89e0*/  IMAD.WIDE.U32 R4, R5, UR8, RZ ;  /* 0x0000000805047c25 */ /* 0x000fc8000f8e00ff */
[----:B------:R-:W-:Y:S01]  /*89f0*/  IMAD.MOV.U32 R4, RZ, RZ, R7 ;  /* 0x000000ffff047224 */ /* 0x000fe200078e0007 */
[----:B------:R-:W-:Y:S01]  /*8a00*/  IADD3 RZ, P1, R5, R6, RZ ;  /* 0x0000000605ff7210 */ /* 0x000fe20007f3e0ff */
[----:B------:R-:W-:-:S04]  /*8a10*/  IMAD.X R5, RZ, RZ, RZ, P0 ;  /* 0x000000ffff057224 */ /* 0x000fc800000e06ff */
[----:B------:R-:W-:-:S08]  /*8a20*/  IMAD.WIDE.U32.X R4, R15, UR9, R4, P1 ;  /* 0x000000090f047c25 */ /* 0x000fd000088e0404 */
.L_x_173:
[----:B------:R-:W-:Y:S01]  /*8a30*/  FMUL R21, R21, UR11 ;  /* 0x0000000b15157c20 */ /* 0x000fe20008400000 */
[--C-:B------:R-:W-:Y:S01]  /*8a40*/  SHF.R.U64 R15, R4, UR10, R5.reuse ;  /* 0x0000000a040f7c19 */ /* 0x100fe20008001205 */
[----:B------:R-:W-:Y:S01]  /*8a50*/  ULDC.64 UR8, c[0x0][0x620] ;  /* 0x0001880000087ab9 */ /* 0x000fe20000000a00 */
[----:B------:R-:W-:Y:S01]  /*8a60*/  SHF.R.U32.HI R4, RZ, UR10, R5 ;  /* 0x0000000aff047c19 */ /* 0x000fe20008011605 */
[----:B------:R-:W-:Y:S01]  /*8a70*/  ULDC.64 UR10, c[0x0][0x640] ;  /* 0x00019000000a7ab9 */ /* 0x000fe20000000a00 */
[----:B------:R-:W-:Y:S01]  /*8a80*/  IADD3 R5, P0, RZ, -R15, RZ ;  /* 0x8000000fff057210 */ /* 0x000fe20007f1e0ff */
[----:B------:R-:W0:Y:S01]  /*8a90*/  F2I.U32.TRUNC.NTZ R21, R21 ;  /* 0x0000001500157305 */ /* 0x000e22000020f000 */
[----:B------:R-:W-:-:S03]  /*8aa0*/  ULDC UR7, c[0x0][0x618] ;  /* 0x0001860000077ab9 */ /* 0x000fc60000000800 */
[----:B------:R-:W-:Y:S01]  /*8ab0*/  IMAD.X R4, RZ, RZ, ~R4, P0 ;  /* 0x000000ffff047224 */ /* 0x000fe200000e0e04 */
[----:B------:R-:W-:-:S03]  /*8ac0*/  ISETP.NE.U32.AND P0, PT, RZ, UR10, PT ;  /* 0x0000000aff007c0c */ /* 0x000fc6000bf05070 */
[----:B------:R-:W-:Y:S01]  /*8ad0*/  IMAD R4, R4, UR8, RZ ;  /* 0x0000000804047c24 */ /* 0x000fe2000f8e02ff */
[----:B------:R-:W-:-:S03]  /*8ae0*/  ISETP.NE.AND.EX P0, PT, RZ, UR11, PT, P0 ;  /* 0x0000000bff007c0c */ /* 0x000fc6000bf05300 */
[C---:B------:R-:W-:Y:S02]  /*8af0*/  IMAD R7, R5.reuse, UR9, R4 ;  /* 0x0000000905077c24 */ /* 0x040fe4000f8e0204 */
[----:B------:R-:W-:Y:S01]  /*8b00*/  IMAD.WIDE.U32 R4, R5, UR8, R16 ;  /* 0x0000000805047c25 */ /* 0x000fe2000f8e0010 */
[----:B------:R-:W-:-:S03]  /*8b10*/  ULDC UR8, c[0x0][0x154] ;  /* 0x0000550000087ab9 */ /* 0x000fc60000000800 */
[----:B0-----:R-:W-:Y:S02]  /*8b20*/  IMAD.MOV R6, RZ, RZ, -R21 ;  /* 0x000000ffff067224 */ /* 0x001fe400078e0a15 */
[----:B------:R-:W0:Y:S01]  /*8b30*/  LDC R21, c[0x0][0x148] ;  /* 0x00005200ff157b82 */ /* 0x000e220000000800 */
[----:B------:R-:W-:Y:S02]  /*8b40*/  IMAD.IADD R5, R5, 0x1, R7 ;  /* 0x0000000105057824 */ /* 0x000fe400078e0207 */
[----:B-1----:R-:W-:Y:S01]  /*8b50*/  IMAD R19, R20, R6, R19 ;  /* 0x0000000614137224 */ /* 0x002fe200078e0213 */
[----:B--2---:R-:W-:Y:S02]  /*8b60*/  I2FP.F32.U32 R6, R14 ;  /* 0x0000000e00067245 */ /* 0x004fe40000201000 */
[--C-:B------:R-:W-:Y:S02]  /*8b70*/  SHF.R.U64 R20, R4, UR7, R5.reuse ;  /* 0x0000000704147c19 */ /* 0x100fe40008001205 */
[----:B------:R-:W-:Y:S01]  /*8b80*/  SHF.R.U32.HI R5, RZ, UR7, R5 ;  /* 0x00000007ff057c19 */ /* 0x000fe20008011605 */
[----:B------:R-:W-:Y:S01]  /*8b90*/  FMUL R6, R6, UR8 ;  /* 0x0000000806067c20 */ /* 0x000fe20008400000 */
[----:B------:R-:W-:-:S02]  /*8ba0*/  ULDC UR7, c[0x0][0x608] ;  /* 0x0001820000077ab9 */ /* 0x000fc40000000800 */
[--C-:B------:R-:W-:Y:S01]  /*8bb0*/  SHF.R.U64 R23, R20, UR7, R5.reuse ;  /* 0x0000000714177c19 */ /* 0x100fe20008001205 */
[----:B------:R1:W2:Y:S01]  /*8bc0*/  F2I.U32.TRUNC.NTZ R24, R6 ;  /* 0x0000000600187305 */ /* 0x0002a2000020f000 */
[----:B------:R-:W-:Y:S01]  /*8bd0*/  SHF.R.U32.HI R4, RZ, UR7, R5 ;  /* 0x00000007ff047c19 */ /* 0x000fe20008011605 */
[----:B------:R-:W-:-:S03]  /*8be0*/  ULDC UR7, c[0x0][0x658] ;  /* 0x0001960000077ab9 */ /* 0x000fc60000000800 */
[--C-:B------:R-:W-:Y:S02]  /*8bf0*/  SHF.R.U64 R22, R23, UR7, R4.reuse ;  /* 0x0000000717167c19 */ /* 0x100fe40008001204 */
[----:B------:R-:W-:-:S03]  /*8c00*/  SHF.R.U32.HI R25, RZ, UR7, R4 ;  /* 0x00000007ff197c19 */ /* 0x000fc60008011604 */
[----:B------:R-:W-:Y:S02]  /*8c10*/  IMAD.MOV.U32 R4, RZ, RZ, R22 ;  /* 0x000000ffff047224 */ /* 0x000fe400078e0016 */
[----:B------:R-:W-:Y:S01]  /*8c20*/  IMAD.MOV.U32 R5, RZ, RZ, R25 ;  /* 0x000000ffff057224 */ /* 0x000fe200078e0019 */
[----:B-1----:R-:W-:Y:S06]  /*8c30*/  @!P0 BRA `(.L_x_174) ;  /* 0x0000000000288947 */ /* 0x002fec0003800000 */
        /* <DEDUP_REMOVED lines=10> */
.L_x_174:
[----:B------:R-:W-:Y:S01]  /*8ce0*/  ISETP.NE.AND P0, PT, R2, 0x1, PT ;  /* 0x000000010200780c */ /* 0x000fe20003f05270 */
[----:B------:R-:W-:Y:S01]  /*8cf0*/  ULDC UR7, c[0x0][0x648] ;  /* 0x0001920000077ab9 */ /* 0x000fe20000000800 */
[----:B------:R-:W-:Y:S01]  /*8d00*/  LOP3.LUT R23, R23, UR6, RZ, 0xc0, !PT ;  /* 0x0000000617177c12 */ /* 0x000fe2000f8ec0ff */
[----:B--2---:R-:W-:Y:S01]  /*8d10*/  IMAD.MOV R24, RZ, RZ, -R24 ;  /* 0x000000ffff187224 */ /* 0x004fe200078e0a18 */
[----:B------:R-:W-:Y:S01]  /*8d20*/  SHF.R.U64 R4, R4, UR7, R5 ;  /* 0x0000000704047c19 */ /* 0x000fe20008001205 */
[----:B------:R-:W-:Y:S01]  /*8d30*/  ULDC UR7, c[0x0][0x638] ;  /* 0x00018e0000077ab9 */ /* 0x000fe20000000800 */
[----:B------:R-:W-:Y:S01]  /*8d40*/  LOP3.LUT R7, R20, UR4, RZ, 0xc0, !PT ;  /* 0x0000000414077c12 */ /* 0x000fe2000f8ec0ff */
[----:B------:R-:W-:Y:S01]  /*8d50*/  ULDC UR8, c[0x0][0x610] ;  /* 0x0001840000087ab9 */ /* 0x000fe20000000800 */
[----:B------:R-:W-:Y:S02]  /*8d60*/  IMAD.MOV.U32 R6, RZ, RZ, R15 ;  /* 0x000000ffff067224 */ /* 0x000fe400078e000f */
[----:B------:R-:W-:-:S02]  /*8d70*/  IMAD.MOV R5, RZ, RZ, -R4 ;  /* 0x000000ffff057224 */ /* 0x000fc400078e0a04 */
[----:B------:R-:W-:Y:S02]  /*8d80*/  IMAD R4, R4, UR5, R23 ;  /* 0x0000000504047c24 */ /* 0x000fe4000f8e0217 */
[----:B0-----:R-:W-:Y:S02]  /*8d90*/  @P0 IMAD R19, R21, R24, R14 ;  /* 0x0000001815130224 */ /* 0x001fe400078e020e */
[----:B------:R-:W-:Y:S01]  /*8da0*/  IMAD R22, R5, UR7, R22 ;  /* 0x0000000705167c24 */ /* 0x000fe2000f8e0216 */
[----:B------:R-:W-:Y:S01]  /*8db0*/  ULDC UR7, c[0x0][0x600] ;  /* 0x0001800000077ab9 */ /* 0x000fe20000000800 */
[----:B------:R-:W-:Y:S02]  /*8dc0*/  IMAD R21, R4, UR8, R19 ;  /* 0x0000000804157c24 */ /* 0x000fe4000f8e0213 */
[----:B------:R-:W-:Y:S02]  /*8dd0*/  IMAD R22, R22, UR7, R7 ;  /* 0x0000000716167c24 */ /* 0x000fe4000f8e0207 */
[----:B------:R-:W-:-:S03]  /*8de0*/  IMAD.MOV.U32 R4, RZ, RZ, 0x1 ;  /* 0x00000001ff047424 */ /* 0x000fc600078e00ff */
[----:B------:R-:W-:Y:S02]  /*8df0*/  SEL R19, R22, R21, !P0 ;  /* 0x0000001516137207 */ /* 0x000fe40004000000 */
[----:B------:R-:W-:-:S07]  /*8e00*/  SEL R21, R21, R22, !P0 ;  /* 0x0000001615157207 */ /* 0x000fce0004000000 */
.L_x_172:
[----:B------:R-:W-:Y:S05]  /*8e10*/  BSYNC B1 ;  /* 0x0000000000017941 */ /* 0x000fea0003800000 */
.L_x_171:
[----:B------:R-:W-:-:S13]  /*8e20*/  LOP3.LUT P0, RZ, R4, 0xff, RZ, 0xc0, !PT ;  /* 0x000000ff04ff7812 */ /* 0x000fda000780c0ff */
[----:B------:R-:W-:Y:S05]  /*8e30*/  @P0 BRA `(.L_x_175) ;  /* 0xfffffff400080947 */ /* 0x000fea000383ffff */
[----:B------:R-:W-:Y:S05]  /*8e40*/  BSYNC B0 ;  /* 0x0000000000007941 */ /* 0x000fea0003800000 */
.L_x_164:
[----:B------:R-:W-:-:S03]  /*8e50*/  UMOV UR7, 0xffffffff ;  /* 0xffffffff00077882 */ /* 0x000fc60000000000 */
[----:B------:R-:W-:Y:S05]  /*8e60*/  BRA.DIV UR7, `(.L_x_176) ;  /* 0x0000000607387947 */ /* 0x000fea000b800000 */
[----:B------:R-:W-:-:S13]  /*8e70*/  ELECT P6, URZ, PT ;  /* 0x00000000003f782f */ /* 0x000fda00038c0000 */
.L_x_191:
[----:B------:R-:W-:Y:S04]  /*8e80*/  BSSY B0, `(.L_x_177) ;  /* 0x0000034000007945 */ /* 0x000fe80003800000 */
[----:B------:R-:W-:Y:S05]  /*8e90*/  @!P6 BRA `(.L_x_178) ;  /* 0x0000000000c8e947 */ /* 0x000fea0003800000 */
[----:B------:R-:W-:-:S04]  /*8ea0*/  LOP3.LUT R18, R18, 0x2, RZ, 0xfc, !PT ;  /* 0x0000000212127812 */ /* 0x000fc800078efcff */
[----:B------:R-:W-:-:S13]  /*8eb0*/  ISETP.NE.AND P0, PT, R18, 0x3, PT ;  /* 0x000000031200780c */ /* 0x000fda0003f05270 */
[----:B------:R-:W-:Y:S05]  /*8ec0*/  @!P0 BRA `(.L_x_179) ;  /* 0x0000000000048947 */ /* 0x000fea0003800000 */
[----:B------:R-:W-:Y:S01]  /*8ed0*/  BPT.TRAP 0x1 ;  /* 0x000000040000795c */ /* 0x000fe20000300000 */
.L_x_179:
[----:B------:R-:W0:Y:S01]  /*8ee0*/  S2R R5, SR_CgaCtaId ;  /* 0x0000000000057919 */ /* 0x000e220000008800 */
[----:B------:R-:W-:Y:S02]  /*8ef0*/  MOV R0, 0x400 ;  /* 0x0000040000007802 */ /* 0x000fe40000000f00 */
[----:B------:R-:W-:Y:S02]  /*8f00*/  SHF.L.U32 R2, R3, 0x1f, RZ ;  /* 0x0000001f03027819 */ /* 0x000fe400000006ff */
[----:B0-----:R-:W-:-:S05]  /*8f10*/  LEA R5, R5, R0, 0x18 ;  /* 0x0000000005057211 */ /* 0x001fca00078ec0ff */
[----:B------:R-:W-:-:S04]  /*8f20*/  VIADD R5, R5, 0x28 ;  /* 0x0000002805057836 */ /* 0x000fc80000000000 */
[C---:B------:R-:W-:Y:S02]  /*8f30*/  IMAD R7, R8.reuse, 0x8, R5 ;  /* 0x0000000808077824 */ /* 0x040fe400078e0205 */
[----:B------:R-:W-:Y:S02]  /*8f40*/  VIADD R8, R8, 0x1 ;  /* 0x0000000108087836 */ /* 0x000fe40000000000 */
[----:B------:R-:W0:Y:S03]  /*8f50*/  SYNCS.PHASECHK.TRANS64.TRYWAIT P0, [R7+URZ], R2 ;  /* 0x00000002070075a7 */ /* 0x000e26000800017f */
[----:B------:R-:W-:-:S04]  /*8f60*/  ISETP.NE.AND P1, PT, R8, 0x5, PT ;  /* 0x000000050800780c */ /* 0x000fc80003f25270 */
[----:B------:R-:W-:Y:S02]  /*8f70*/  SEL R0, RZ, 0x1, P1 ;  /* 0x00000001ff007807 */ /* 0x000fe40000800000 */
[----:B------:R-:W-:Y:S02]  /*8f80*/  SEL R8, R8, RZ, P1 ;  /* 0x000000ff08087207 */ /* 0x000fe40000800000 */
[----:B------:R-:W-:-:S03]  /*8f90*/  LOP3.LUT R9, R3, R0, RZ, 0x3c, !PT ;  /* 0x0000000003097212 */ /* 0x000fc600078e3cff */
[----:B------:R-:W-:Y:S01]  /*8fa0*/  IMAD R6, R8, 0x8, R5 ;  /* 0x0000000808067824 */ /* 0x000fe200078e0205 */
[----:B------:R-:W-:Y:S01]  /*8fb0*/  SHF.L.U32 R3, R9, 0x1f, RZ ;  /* 0x0000001f09037819 */ /* 0x000fe200000006ff */
[----:B0-----:R-:W-:Y:S06]  /*8fc0*/  @!P0 BRA `(.L_x_180) ;  /* 0x0000000400008947 */ /* 0x001fec0003800000 */
.L_x_192:
[----:B------:R-:W1:Y:S01]  /*8fd0*/  SYNCS.PHASECHK.TRANS64.TRYWAIT P0, [R6+URZ], R3 ;  /* 0x00000003060075a7 */ /* 0x000e62000800017f */
[----:B------:R-:W-:-:S05]  /*8fe0*/  VIADD R0, R8, 0x1 ;  /* 0x0000000108007836 */ /* 0x000fca0000000000 */
[----:B------:R-:W-:-:S04]  /*8ff0*/  ISETP.NE.AND P1, PT, R0, 0x5, PT ;  /* 0x000000050000780c */ /* 0x000fc80003f25270 */
[----:B0-----:R-:W-:Y:S02]  /*9000*/  SEL R2, RZ, 0x1, P1 ;  /* 0x00000001ff027807 */ /* 0x001fe40000800000 */
[----:B------:R-:W-:Y:S02]  /*9010*/  SEL R0, R0, RZ, P1 ;  /* 0x000000ff00007207 */ /* 0x000fe40000800000 */
[----:B------:R-:W-:-:S03]  /*9020*/  LOP3.LUT R9, R9, R2, RZ, 0x3c, !PT ;  /* 0x0000000209097212 */ /* 0x000fc600078e3cff */
[----:B------:R-:W-:Y:S01]  /*9030*/  IMAD R7, R0, 0x8, R5 ;  /* 0x0000000800077824 */ /* 0x000fe200078e0205 */
[----:B------:R-:W-:Y:S01]  /*9040*/  SHF.L.U32 R4, R9, 0x1f, RZ ;  /* 0x0000001f09047819 */ /* 0x000fe200000006ff */
[----:B-1----:R-:W-:Y:S06]  /*9050*/  @!P0 BRA `(.L_x_181) ;  /* 0x0000000000f08947 */ /* 0x002fec0003800000 */
.L_x_193:
[----:B------:R-:W1:Y:S01]  /*9060*/  SYNCS.PHASECHK.TRANS64.TRYWAIT P0, [R7+URZ], R4 ;  /* 0x00000004070075a7 */ /* 0x000e62000800017f */
[----:B------:R-:W-:-:S05]  /*9070*/  VIADD R0, R0, 0x1 ;  /* 0x0000000100007836 */ /* 0x000fca0000000000 */
[----:B------:R-:W-:-:S04]  /*9080*/  ISETP.NE.AND P1, PT, R0, 0x5, PT ;  /* 0x000000050000780c */ /* 0x000fc80003f25270 */
[----:B------:R-:W-:Y:S02]  /*9090*/  SEL R2, RZ, 0x1, P1 ;  /* 0x00000001ff027807 */ /* 0x000fe40000800000 */
[----:B------:R-:W-:Y:S02]  /*90a0*/  SEL R0, R0, RZ, P1 ;  /* 0x000000ff00007207 */ /* 0x000fe40000800000 */
[----:B------:R-:W-:-:S03]  /*90b0*/  LOP3.LUT R9, R9, R2, RZ, 0x3c, !PT ;  /* 0x0000000209097212 */ /* 0x000fc600078e3cff */
[----:B0-----:R-:W-:Y:S01]  /*90c0*/  IMAD R6, R0, 0x8, R5 ;  /* 0x0000000800067824 */ /* 0x001fe200078e0205 */
[----:B------:R-:W-:Y:S01]  /*90d0*/  SHF.L.U32 R3, R9, 0x1f, RZ ;  /* 0x0000001f09037819 */ /* 0x000fe200000006ff */
[----:B-1----:R-:W-:Y:S06]  /*90e0*/  @!P0 BRA `(.L_x_182) ;  /* 0x0000000000e08947 */ /* 0x002fec0003800000 */
.L_x_194:
[----:B------:R-:W1:Y:S01]  /*90f0*/  SYNCS.PHASECHK.TRANS64.TRYWAIT P0, [R6+URZ], R3 ;  /* 0x00000003060075a7 */ /* 0x000e62000800017f */
[----:B------:R-:W-:-:S05]  /*9100*/  VIADD R0, R0, 0x1 ;  /* 0x0000000100007836 */ /* 0x000fca0000000000 */
[----:B------:R-:W-:-:S04]  /*9110*/  ISETP.NE.AND P1, PT, R0, 0x5, PT ;  /* 0x000000050000780c */ /* 0x000fc80003f25270 */
[----:B------:R-:W-:Y:S02]  /*9120*/  SEL R2, RZ, 0x1, P1 ;  /* 0x00000001ff027807 */ /* 0x000fe40000800000 */
[----:B------:R-:W-:Y:S02]  /*9130*/  SEL R0, R0, RZ, P1 ;  /* 0x000000ff00007207 */ /* 0x000fe40000800000 */
[----:B------:R-:W-:Y:S01]  /*9140*/  LOP3.LUT R2, R9, R2, RZ, 0x3c, !PT ;  /* 0x0000000209027212 */ /* 0x000fe200078e3cff */
[----:B-1----:R-:W-:Y:S06]  /*9150*/  @!P0 BRA `(.L_x_183) ;  /* 0x0000000000d88947 */ /* 0x002fec0003800000 */
.L_x_195:
[----:B------:R-:W-:Y:S01]  /*9160*/  IMAD R5, R0, 0x8, R5 ;  /* 0x0000000800057824 */ /* 0x000fe200078e0205 */
[----:B------:R-:W-:-:S07]  /*9170*/  SHF.L.U32 R0, R2, 0x1f, RZ ;  /* 0x0000001f02007819 */ /* 0x000fce00000006ff */
.L_x_184:
[----:B--2---:R2:W3:Y:S02]  /*9180*/  SYNCS.PHASECHK.TRANS64.TRYWAIT P0, [R5+URZ], R0 ;  /* 0x00000000050075a7 */ /* 0x0044e4000800017f */
[----:B---3--:R-:W-:Y:S05]  /*9190*/  @!P0 NANOSLEEP.SYNCS 0x989680 ;  /* 0x009896800000895d */ /* 0x008fea0003900000 */
[----:B------:R-:W3:Y:S02]  /*91a0*/  @!P0 SYNCS.PHASECHK.TRANS64 P0, [R5+URZ], R0 ;  /* 0x00000000050085a7 */ /* 0x000ee4000800007f */
[----:B---3--:R-:W-:Y:S05]  /*91b0*/  @!P0 BRA `(.L_x_184) ;  /* 0xfffffffc00f08947 */ /* 0x008fea000383ffff */
.L_x_178:
[----:B------:R-:W-:Y:S05]  /*91c0*/  BSYNC B0 ;  /* 0x0000000000007941 */ /* 0x000fea0003800000 */
.L_x_177:
[----:B------:R-:W-:Y:S05]  /*91d0*/  EXIT ;  /* 0x000000000000794d */ /* 0x000fea0003800000 */
.L_x_21:
[----:B-1----:R1:W2:Y:S02]  /*91e0*/  SYNCS.PHASECHK.TRANS64.TRYWAIT P1, [R3+URZ], R0 ;  /* 0x00000000030075a7 */ /* 0x0022a4000802017f */
[----:B--2---:R-:W-:Y:S05]  /*91f0*/  @!P1 NANOSLEEP.SYNCS 0x989680 ;  /* 0x009896800000995d */ /* 0x004fea0003900000 */
[----:B------:R-:W2:Y:S02]  /*9200*/  @!P1 SYNCS.PHASECHK.TRANS64 P1, [R3+URZ], R0 ;  /* 0x00000000030095a7 */ /* 0x000ea4000802007f */
[----:B--2---:R-:W-:Y:S05]  /*9210*/  @!P1 BRA `(.L_x_21) ;  /* 0xfffffffc00f09947 */ /* 0x004fea000383ffff */
[----:B------:R-:W-:Y:S05]  /*9220*/  BRA `(.L_x_20) ;  /* 0xffffff84005c7947 */ /* 0x000fea000383ffff */
.L_x_26:
[----:B-1----:R1:W2:Y:S02]  /*9230*/  SYNCS.PHASECHK.TRANS64.TRYWAIT P1, [R5+URZ], R4 ;  /* 0x00000004050075a7 */ /* 0x0022a4000802017f */
[----:B--2---:R-:W-:Y:S05]  /*9240*/  @!P1 NANOSLEEP.SYNCS 0x989680 ;  /* 0x009896800000995d */ /* 0x004fea0003900000 */
[----:B------:R-:W2:Y:S02]  /*9250*/  @!P1 SYNCS.PHASECHK.TRANS64 P1, [R5+URZ], R4 ;  /* 0x00000004050095a7 */ /* 0x000ea4000802007f */
[----:B--2---:R-:W-:Y:S05]  /*9260*/  @!P1 BRA `(.L_x_26) ;  /* 0xfffffffc00f09947 */ /* 0x004fea000383ffff */
[----:B------:R-:W-:Y:S05]  /*9270*/  BRA `(.L_x_25) ;  /* 0xffffff8c006c7947 */ /* 0x000fea000383ffff */
.L_x_165:
[----:B------:R-:W-:Y:S01]  /*9280*/  BSSY B1, `(.L_x_185) ;  /* 0x0000006000017945 */ /* 0x000fe20003800000 */
[----:B------:R-:W-:-:S07]  /*9290*/  IMAD.MOV.U32 R15, RZ, RZ, -0x1 ;  /* 0xffffffffff0f7424 */ /* 0x000fce00078e00ff */
[----:B------:R-:W-:Y:S05]  /*92a0*/  WARPSYNC.COLLECTIVE R15, `(.L_x_186) ;  /* 0x000000000f0c7348 */ /* 0x000fea0003c00000 */
[----:B------:R-:W-:Y:S02]  /*92b0*/  ELECT P6, UR62, PT ;  /* 0x00000000003e782f */ /* 0x000fe400038c0000 */
[----:B------:R-:W-:Y:S01]  /*92c0*/  MOV R14, UR62 ;  /* 0x0000003e000e7c02 */ /* 0x000fe20008000f00 */
[----:B------:R-:W-:Y:S10]  /*92d0*/  ENDCOLLECTIVE ;  /* 0x000000000000791b */ /* 0x000ff40003800000 */
.L_x_186:
[----:B------:R-:W-:Y:S05]  /*92e0*/  BSYNC B1 ;  /* 0x0000000000017941 */ /* 0x000fea0003800000 */
.L_x_185:
[----:B------:R-:W-:Y:S05]  /*92f0*/  BRA `(.L_x_187) ;  /* 0xffffffec00e47947 */ /* 0x000fea000383ffff */
.L_x_168:
[----:B-1----:R1:W2:Y:S02]  /*9300*/  SYNCS.PHASECHK.TRANS64.TRYWAIT P0, [R23+URZ+0x28], R14 ;  /* 0x0000280e170075a7 */ /* 0x0022a4000800017f */
[----:B--2---:R-:W-:Y:S05]  /*9310*/  @!P0 NANOSLEEP.SYNCS 0x989680 ;  /* 0x009896800000895d */ /* 0x004fea0003900000 */
[----:B------:R-:W2:Y:S02]  /*9320*/  @!P0 SYNCS.PHASECHK.TRANS64 P0, [R23+URZ+0x28], R14 ;  /* 0x0000280e170085a7 */ /* 0x000ea4000800007f */
[----:B--2---:R-:W-:Y:S05]  /*9330*/  @!P0 BRA `(.L_x_168) ;  /* 0xfffffffc00f08947 */ /* 0x004fea000383ffff */
[----:B------:R-:W-:Y:S05]  /*9340*/  BRA `(.L_x_188) ;  /* 0xfffffff000247947 */ /* 0x000fea000383ffff */
.L_x_176:
[----:B------:R-:W-:Y:S01]  /*9350*/  BSSY B0, `(.L_x_189) ;  /* 0x0000006000007945 */ /* 0x000fe20003800000 */
[----:B------:R-:W-:-:S07]  /*9360*/  IMAD.MOV.U32 R15, RZ, RZ, -0x1 ;  /* 0xffffffffff0f7424 */ /* 0x000fce00078e00ff */
[----:B------:R-:W-:Y:S05]  /*9370*/  WARPSYNC.COLLECTIVE R15, `(.L_x_190) ;  /* 0x000000000f0c7348 */ /* 0x000fea0003c00000 */
[----:B------:R-:W-:Y:S02]  /*9380*/  ELECT P6, UR62, PT ;  /* 0x00000000003e782f */ /* 0x000fe400038c0000 */
[----:B------:R-:W-:Y:S01]  /*9390*/  MOV R14, UR62 ;  /* 0x0000003e000e7c02 */ /* 0x000fe20008000f00 */
[----:B------:R-:W-:Y:S10]  /*93a0*/  ENDCOLLECTIVE ;  /* 0x000000000000791b */ /* 0x000ff40003800000 */
.L_x_190:
[----:B------:R-:W-:Y:S05]  /*93b0*/  BSYNC B0 ;  /* 0x0000000000007941 */ /* 0x000fea0003800000 */
.L_x_189:
[----:B------:R-:W-:Y:S05]  /*93c0*/  BRA `(.L_x_191) ;  /* 0xfffffff800ac7947 */ /* 0x000fea000383ffff */
.L_x_180:
[----:B0-----:R0:W1:Y:S02]  /*93d0*/  SYNCS.PHASECHK.TRANS64.TRYWAIT P0, [R7+URZ], R2 ;  /* 0x00000002070075a7 */ /* 0x001064000800017f */
[----:B-1----:R-:W-:Y:S05]  /*93e0*/  @!P0 NANOSLEEP.SYNCS 0x989680 ;  /* 0x009896800000895d */ /* 0x002fea0003900000 */
[----:B------:R-:W1:Y:S02]  /*93f0*/  @!P0 SYNCS.PHASECHK.TRANS64 P0, [R7+URZ], R2 ;  /* 0x00000002070085a7 */ /* 0x000e64000800007f */
[----:B-1----:R-:W-:Y:S05]  /*9400*/  @!P0 BRA `(.L_x_180) ;  /* 0xfffffffc00f08947 */ /* 0x002fea000383ffff */
[----:B------:R-:W-:Y:S05]  /*9410*/  BRA `(.L_x_192) ;  /* 0xfffffff800ec7947 */ /* 0x000fea000383ffff */
.L_x_181:
[----:B0-----:R0:W1:Y:S02]  /*9420*/  SYNCS.PHASECHK.TRANS64.TRYWAIT P0, [R6+URZ], R3 ;  /* 0x00000003060075a7 */ /* 0x001064000800017f */
[----:B-1----:R-:W-:Y:S05]  /*9430*/  @!P0 NANOSLEEP.SYNCS 0x989680 ;  /* 0x009896800000895d */ /* 0x002fea0003900000 */
[----:B------:R-:W1:Y:S02]  /*9440*/  @!P0 SYNCS.PHASECHK.TRANS64 P0, [R6+URZ], R3 ;  /* 0x00000003060085a7 */ /* 0x000e64000800007f */
[----:B-1----:R-:W-:Y:S05]  /*9450*/  @!P0 BRA `(.L_x_181) ;  /* 0xfffffffc00f08947 */ /* 0x002fea000383ffff */
[----:B------:R-:W-:Y:S05]  /*9460*/  BRA `(.L_x_193) ;  /* 0xfffffff800fc7947 */ /* 0x000fea000383ffff */
.L_x_182:
[----:B0-----:R0:W1:Y:S02]  /*9470*/  SYNCS.PHASECHK.TRANS64.TRYWAIT P0, [R7+URZ], R4 ;  /* 0x00000004070075a7 */ /* 0x001064000800017f */
[----:B-1----:R-:W-:Y:S05]  /*9480*/  @!P0 NANOSLEEP.SYNCS 0x989680 ;  /* 0x009896800000895d */ /* 0x002fea0003900000 */
[----:B------:R-:W1:Y:S02]  /*9490*/  @!P0 SYNCS.PHASECHK.TRANS64 P0, [R7+URZ], R4 ;  /* 0x00000004070085a7 */ /* 0x000e64000800007f */
[----:B-1----:R-:W-:Y:S05]  /*94a0*/  @!P0 BRA `(.L_x_182) ;  /* 0xfffffffc00f08947 */ /* 0x002fea000383ffff */
[----:B------:R-:W-:Y:S05]  /*94b0*/  BRA `(.L_x_194) ;  /* 0xfffffffc000c7947 */ /* 0x000fea000383ffff */
.L_x_183:
[----:B-1----:R1:W2:Y:S02]  /*94c0*/  SYNCS.PHASECHK.TRANS64.TRYWAIT P0, [R6+URZ], R3 ;  /* 0x00000003060075a7 */ /* 0x0022a4000800017f */
[----:B--2---:R-:W-:Y:S05]  /*94d0*/  @!P0 NANOSLEEP.SYNCS 0x989680 ;  /* 0x009896800000895d */ /* 0x004fea0003900000 */
[----:B------:R-:W2:Y:S02]  /*94e0*/  @!P0 SYNCS.PHASECHK.TRANS64 P0, [R6+URZ], R3 ;  /* 0x00000003060085a7 */ /* 0x000ea4000800007f */
[----:B--2---:R-:W-:Y:S05]  /*94f0*/  @!P0 BRA `(.L_x_183) ;  /* 0xfffffffc00f08947 */ /* 0x004fea000383ffff */
[----:B------:R-:W-:Y:S05]  /*9500*/  BRA `(.L_x_195) ;  /* 0xfffffffc00147947 */ /* 0x000fea000383ffff */
.L_x_196:
[----:B------:R-:W-:-:S00]  /*9510*/  BRA `(.L_x_196) ;  /* 0xfffffffc00fc7947 */ /* 0x000fc0000383ffff */
[----:B------:R-:W-:-:S00]  /*9520*/  NOP ;  /* 0x0000000000007918 */ /* 0x000fc00000000000 */
        /* <DEDUP_REMOVED lines=13> */
.L_x_197:


//--------------------- .nv.global.init           --------------------------
	.section	.nv.global.init,"aw",@progbits
.nv.global.init:
	.type		$str$22,@object
	.size		$str$22,($str$23 - $str$22)
$str$22:
        /*0000*/ 	.byte	0x6b, 0x5f, 0x74, 0x69, 0x6c, 0x65, 0x5f, 0x63, 0x6f, 0x75, 0x6e, 0x74, 0x20, 0x3e, 0x3d, 0x20
        /*0010*/ 	.byte	0x31, 0x00
	.type		$str$23,@object
	.size		$str$23,(__unnamed_1 - $str$23)
$str$23:
        /*0012*/ 	.byte	0x2f, 0x74, 0x6d, 0x70, 0x2f, 0x63, 0x75, 0x74, 0x6c, 0x61, 0x73, 0x73, 0x5f, 0x73, 0x77, 0x65
        /*0022*/ 	.byte	0x65, 0x70, 0x5f, 0x73, 0x72, 0x63, 0x2f, 0x69, 0x6e, 0x63, 0x6c, 0x75, 0x64, 0x65, 0x2f, 0x63
        /*0032*/ 	.byte	0x75, 0x74, 0x6c, 0x61, 0x73, 0x73, 0x2f, 0x67, 0x65, 0x6d, 0x6d, 0x2f, 0x63, 0x6f, 0x6c, 0x6c
        /*0042*/ 	.byte	0x65, 0x63, 0x74, 0x69, 0x76, 0x65, 0x2f, 0x73, 0x6d, 0x39, 0x30, 0x5f, 0x6d, 0x6d, 0x61, 0x5f
        /*0052*/ 	.byte	0x74, 0x6d, 0x61, 0x5f, 0x67, 0x6d, 0x6d, 0x61, 0x5f, 0x73, 0x73, 0x5f, 0x77, 0x61, 0x72, 0x70
        /*0062*/ 	.byte	0x73, 0x70, 0x65, 0x63, 0x69, 0x61, 0x6c, 0x69, 0x7a, 0x65, 0x64, 0x2e, 0x68, 0x70, 0x70, 0x00
	.type		__unnamed_1,@object
	.size		__unnamed_1,(.L_0 - __unnamed_1)
__unnamed_1:
        /*0072*/ 	.byte	0x76, 0x6f, 0x69, 0x64, 0x20, 0x63, 0x75, 0x74, 0x6c, 0x61, 0x73, 0x73, 0x3a, 0x3a, 0x67, 0x65
        /* <DEDUP_REMOVED lines=180> */
        /*0bc2*/ 	.byte	0x74, 0x79, 0x5d, 0x00
.L_0:


//--------------------- .nv.shared._ZN7cutlass13device_kernelINS_4gemm6kernel13GemmUniversalIN4cute5tupleIJiiiiEEENS1_10collective13CollectiveMmaINS1_34MainloopSm90TmaGmmaWarpSpecializedILi5ENS5_IJNS4_1CILi1EEENSA_ILi2EEESB_EEENS1_35KernelTmaWarpSpecializedCooperativeEEENS5_IJNSA_ILi256EEENSA_ILi64EEENSA_ILi128EEEEEENS_6half_tENS5_IJlSB_lEEESK_SL_NS4_8TiledMMAINS4_8MMA_AtomIJNS4_4SM904GMMA25MMA_64x64x16_F32F16F16_SSILNSP_5MajorE0ELSR_0ELNSP_7ScaleInE1ELSS_1EEEEEENS4_6LayoutINS5_IJSC_SB_SB_EEENS5_IJSB_NSA_ILi0EEESX_EEEEENS5_IJNS4_10UnderscoreES10_S10_EEEEENS4_23SM90_TMA_LOAD_MULTICASTENS4_14ComposedLayoutINS4_7SwizzleILi3ELi4ELi3EEENS4_18smem_ptr_flag_bitsILi16EEENSV_INS5_IJNSA_ILi8EEESH_EEENS5_IJSH_SB_EEEEEEEvNS4_8identityENS4_13SM90_TMA_LOADES1D_vS1E_EENS_8epilogue10collective6detail29Sm90TmaWarpSpecializedAdapterINS1I_15DefaultEpilogueISK_SL_SL_NS1H_6thread17LinearCombinationISK_Li1EffLNS1M_9ScaleType4KindE0ELNS_15FloatRoundStyleE2ESK_EENS1_15EpilogueDefaultEEEEEvvEEEEvNT_6ParamsE --------------------------
	.section	.nv.shared._ZN7cutlass13device_kernelINS_4gemm6kernel13GemmUniversalIN4cute5tupleIJiiiiEEENS1_10collective13CollectiveMmaINS1_34MainloopSm90TmaGmmaWarpSpecializedILi5ENS5_IJNS4_1CILi1EEENSA_ILi2EEESB_EEENS1_35KernelTmaWarpSpecializedCooperativeEEENS5_IJNSA_ILi256EEENSA_ILi64EEENSA_ILi128EEEEEENS_6half_tENS5_IJlSB_lEEESK_SL_NS4_8TiledMMAINS4_8MMA_AtomIJNS4_4SM904GMMA25MMA_64x64x16_F32F16F16_SSILNSP_5MajorE0ELSR_0ELNSP_7ScaleInE1ELSS_1EEEEEENS4_6LayoutINS5_IJSC_SB_SB_EEENS5_IJSB_NSA_ILi0EEESX_EEEEENS5_IJNS4_10UnderscoreES10_S10_EEEEENS4_23SM90_TMA_LOAD_MULTICASTENS4_14ComposedLayoutINS4_7SwizzleILi3ELi4ELi3EEENS4_18smem_ptr_flag_bitsILi16EEENSV_INS5_IJNSA_ILi8EEESH_EEENS5_IJSH_SB_EEEEEEEvNS4_8identityENS4_13SM90_TMA_LOADES1D_vS1E_EENS_8epilogue10collective6detail29Sm90TmaWarpSpecializedAdapterINS1I_15DefaultEpilogueISK_SL_SL_NS1H_6thread17LinearCombinationISK_Li1EffLNS1M_9ScaleType4KindE0ELNS_15FloatRoundStyleE2ESK_EENS1_15EpilogueDefaultEEEEEvvEEEEvNT_6ParamsE,"aw",@nobits
	.sectionflags	@""
	.align	16
	.zero		1024


//--------------------- .nv.shared.reserved.0     --------------------------
	.section	.nv.shared.reserved.0,"aw",@nobits
	.weak		__nv_reservedSMEM_offset_0_alias
	.size		__nv_reservedSMEM_offset_0_alias, 0, 0
	.other		__nv_reservedSMEM_offset_0_alias,@"STO_CUDA_RESERVED_SHARED STV_DEFAULT"
__nv_reservedSMEM_offset_0_alias:
	.zero		0


//--------------------- .nv.global                --------------------------
	.section	.nv.global,"aw",@nobits
.nv.global:
	.type		_ZN39_INTERNAL_fd0efa67_4_k_cu_972b7919_33244cute1_E,@object
	.size		_ZN39_INTERNAL_fd0efa67_4_k_cu_972b7919_33244cute1_E,(_ZN39_INTERNAL_fd0efa67_4_k_cu_972b7919_33244cuda3std3__45__cpo6cbeginE - _ZN39_INTERNAL_fd0efa67_4_k_cu_972b7919_33244cute1_E)
_ZN39_INTERNAL_fd0efa67_4_k_cu_972b7919_33244cute1_E:
	.zero		1
	.type		_ZN39_INTERNAL_fd0efa67_4_k_cu_972b7919_33244cuda3std3__45__cpo6cbeginE,@object
	.size		_ZN39_INTERNAL_fd0efa67_4_k_cu_972b7919_33244cuda3std3__45__cpo6cbeginE,(_ZN39_INTERNAL_fd0efa67_4_k_cu_972b7919_33244cuda3std3__48in_placeE - _ZN39_INTERNAL_fd0efa67_4_k_cu_972b7919_33244cuda3std3__45__cpo6cbeginE)
_ZN39_INTERNAL_fd0efa67_4_k_cu_972b7919_33244cuda3std3__45__cpo6cbeginE:
	.zero		1
	.type		_ZN39_INTERNAL_fd0efa67_4_k_cu_972b7919_33244cuda3std3__48in_placeE,@object
	.size		_ZN39_INTERNAL_fd0efa67_4_k_cu_972b7919_33244cuda3std3__48in_placeE,(_ZN39_INTERNAL_fd0efa67_4_k_cu_972b7919_33244cuda3std6ranges3__45__cpo9iter_moveE - _ZN39_INTERNAL_fd0efa67_4_k_cu_972b7919_33244cuda3std3__48in_placeE)
_ZN39_INTERNAL_fd0efa67_4_k_cu_972b7919_33244cuda3std3__48in_placeE:
	.zero		1
	.type		_ZN39_INTERNAL_fd0efa67_4_k_cu_972b7919_33244cuda3std6ranges3__45__cpo9iter_moveE,@object
	.size		_ZN39_INTERNAL_fd0efa67_4_k_cu_972b7919_33244cuda3std6ranges3__45__cpo9iter_moveE,(_ZN39_INTERNAL_fd0efa67_4_k_cu_972b7919_33244cuda3std3__45__cpo5beginE - _ZN39_INTERNAL_fd0efa67_4_k_cu_972b7919_33244cuda3std6ranges3__45__cpo9iter_moveE)
_ZN39_INTERNAL_fd0efa67_4_k_cu_972b7919_33244cuda3std6ranges3__45__cpo9iter_moveE:
	.zero		1
	.type		_ZN39_INTERNAL_fd0efa67_4_k_cu_972b7919_33244cuda3std3__45__cpo5beginE,@object
	.size		_ZN39_INTERNAL_fd0efa67_4_k_cu_972b7919_33244cuda3std3__45__cpo5beginE,(_ZN39_INTERNAL_fd0efa67_4_k_cu_972b7919_33244cuda3std3__441_GLOBAL__N__fd0efa67_4_k_cu_972b7919_33246ignoreE - _ZN39_INTERNAL_fd0efa67_4_k_cu_972b7919_33244cuda3std3__45__cpo5beginE)
_ZN39_INTERNAL_fd0efa67_4_k_cu_972b7919_33244cuda3std3__45__cpo5beginE:
	.zero		1
	.type		_ZN39_INTERNAL_fd0efa67_4_k_cu_972b7919_33244cuda3std3__441_GLOBAL__N__fd0efa67_4_k_cu_972b7919_33246ignoreE,@object
	.size		_ZN39_INTERNAL_fd0efa67_4_k_cu_972b7919_33244cuda3std3__441_GLOBAL__N__fd0efa67_4_k_cu_972b7919_33246ignoreE,(_ZN39_INTERNAL_fd0efa67_4_k_cu_972b7919_33244cute7productE - _ZN39_INTERNAL_fd0efa67_4_k_cu_972b7919_33244cuda3std3__441_GLOBAL__N__fd0efa67_4_k_cu_972b7919_33246ignoreE)
_ZN39_INTERNAL_fd0efa67_4_k_cu_972b7919_33244cuda3std3__441_GLOBAL__N__fd0efa67_4_k_cu_972b7919_33246ignoreE:
	.zero		1
	.type		_ZN39_INTERNAL_fd0efa67_4_k_cu_972b7919_33244cute7productE,@object
	.size		_ZN39_INTERNAL_fd0efa67_4_k_cu_972b7919_33244cute7productE,(_ZN39_INTERNAL_fd0efa67_4_k_cu_972b7919_33244cuda3std3__45__cpo3endE - _ZN39_INTERNAL_fd0efa67_4_k_cu_972b7919_33244cute7productE)
_ZN39_INTERNAL_fd0efa67_4_k_cu_972b7919_33244cute7productE:
	.zero		1
	.type		_ZN39_INTERNAL_fd0efa67_4_k_cu_972b7919_33244cuda3std3__45__cpo3endE,@object
	.size		_ZN39_INTERNAL_fd0efa67_4_k_cu_972b7919_33244cuda3std3__45__cpo3endE,(_ZN39_INTERNAL_fd0efa67_4_k_cu_972b7919_33244cuda3std3__419piecewise_constructE - _ZN39_INTERNAL_fd0efa67_4_k_cu_972b7919_33244cuda3std3__45__cpo3endE)
_ZN39_INTERNAL_fd0efa67_4_k_cu_972b7919_33244cuda3std3__45__cpo3endE:
	.zero		1
	.type		_ZN39_INTERNAL_fd0efa67_4_k_cu_972b7919_33244cuda3std3__419piecewise_constructE,@object
	.size		_ZN39_INTERNAL_fd0efa67_4_k_cu_972b7919_33244cuda3std3__419piecewise_constructE,(_ZN39_INTERNAL_fd0efa67_4_k_cu_972b7919_33244cuda3std3__45__cpo4cendE - _ZN39_INTERNAL_fd0efa67_4_k_cu_972b7919_33244cuda3std3__419piecewise_constructE)
_ZN39_INTERNAL_fd0efa67_4_k_cu_972b7919_33244cuda3std3__419piecewise_constructE:
	.zero		1
	.type		_ZN39_INTERNAL_fd0efa67_4_k_cu_972b7919_33244cuda3std3__45__cpo4cendE,@object
	.size		_ZN39_INTERNAL_fd0efa67_4_k_cu_972b7919_33244cuda3std3__45__cpo4cendE,(_ZN39_INTERNAL_fd0efa67_4_k_cu_972b7919_33244cuda3std6ranges3__45__cpo4swapE - _ZN39_INTERNAL_fd0efa67_4_k_cu_972b7919_33244cuda3std3__45__cpo4cendE)
_ZN39_INTERNAL_fd0efa67_4_k_cu_972b7919_33244cuda3std3__45__cpo4cendE:
	.zero		1
	.type		_ZN39_INTERNAL_fd0efa67_4_k_cu_972b7919_33244cuda3std6ranges3__45__cpo4swapE,@object
	.size		_ZN39_INTERNAL_fd0efa67_4_k_cu_972b7919_33244cuda3std6ranges3__45__cpo4swapE,(.L_8 - _ZN39_INTERNAL_fd0efa67_4_k_cu_972b7919_33244cuda3std6ranges3__45__cpo4swapE)
_ZN39_INTERNAL_fd0efa67_4_k_cu_972b7919_33244cuda3std6ranges3__45__cpo4swapE:
	.zero		1
.L_8:


//--------------------- .nv.constant0._ZN7cutlass13device_kernelINS_4gemm6kernel13GemmUniversalIN4cute5tupleIJiiiiEEENS1_10collective13CollectiveMmaINS1_34MainloopSm90TmaGmmaWarpSpecializedILi5ENS5_IJNS4_1CILi1EEENSA_ILi2EEESB_EEENS1_35KernelTmaWarpSpecializedCooperativeEEENS5_IJNSA_ILi256EEENSA_ILi64EEENSA_ILi128EEEEEENS_6half_tENS5_IJlSB_lEEESK_SL_NS4_8TiledMMAINS4_8MMA_AtomIJNS4_4SM904GMMA25MMA_64x64x16_F32F16F16_SSILNSP_5MajorE0ELSR_0ELNSP_7ScaleInE1ELSS_1EEEEEENS4_6LayoutINS5_IJSC_SB_SB_EEENS5_IJSB_NSA_ILi0EEESX_EEEEENS5_IJNS4_10UnderscoreES10_S10_EEEEENS4_23SM90_TMA_LOAD_MULTICASTENS4_14ComposedLayoutINS4_7SwizzleILi3ELi4ELi3EEENS4_18smem_ptr_flag_bitsILi16EEENSV_INS5_IJNSA_ILi8EEESH_EEENS5_IJSH_SB_EEEEEEEvNS4_8identityENS4_13SM90_TMA_LOADES1D_vS1E_EENS_8epilogue10collective6detail29Sm90TmaWarpSpecializedAdapterINS1I_15DefaultEpilogueISK_SL_SL_NS1H_6thread17LinearCombinationISK_Li1EffLNS1M_9ScaleType4KindE0ELNS_15FloatRoundStyleE2ESK_EENS1_15EpilogueDefaultEEEEEvvEEEEvNT_6ParamsE --------------------------
	.section	.nv.constant0._ZN7cutlass13device_kernelINS_4gemm6kernel13GemmUniversalIN4cute5tupleIJiiiiEEENS1_10collective13CollectiveMmaINS1_34MainloopSm90TmaGmmaWarpSpecializedILi5ENS5_IJNS4_1CILi1EEENSA_ILi2EEESB_EEENS1_35KernelTmaWarpSpecializedCooperativeEEENS5_IJNSA_ILi256EEENSA_ILi64EEENSA_ILi128EEEEEENS_6half_tENS5_IJlSB_lEEESK_SL_NS4_8TiledMMAINS4_8MMA_AtomIJNS4_4SM904GMMA25MMA_64x64x16_F32F16F16_SSILNSP_5MajorE0ELSR_0ELNSP_7ScaleInE1ELSS_1EEEEEENS4_6LayoutINS5_IJSC_SB_SB_EEENS5_IJSB_NSA_ILi0EEESX_EEEEENS5_IJNS4_10UnderscoreES10_S10_EEEEENS4_23SM90_TMA_LOAD_MULTICASTENS4_14ComposedLayoutINS4_7SwizzleILi3ELi4ELi3EEENS4_18smem_ptr_flag_bitsILi16EEENSV_INS5_IJNSA_ILi8EEESH_EEENS5_IJSH_SB_EEEEEEEvNS4_8identityENS4_13SM90_TMA_LOADES1D_vS1E_EENS_8epilogue10collective6detail29Sm90TmaWarpSpecializedAdapterINS1I_15DefaultEpilogueISK_SL_SL_NS1H_6thread17LinearCombinationISK_Li1EffLNS1M_9ScaleType4KindE0ELNS_15FloatRoundStyleE2ESK_EENS1_15EpilogueDefaultEEEEEvvEEEEvNT_6ParamsE,"a",@progbits
	.sectionflags	@""
	.align	4
.nv.constant0._ZN7cutlass13device_kernelINS_4gemm6kernel13GemmUniversalIN4cute5tupleIJiiiiEEENS1_10collective13CollectiveMmaINS1_34MainloopSm90TmaGmmaWarpSpecializedILi5ENS5_IJNS4_1CILi1EEENSA_ILi2EEESB_EEENS1_35KernelTmaWarpSpecializedCooperativeEEENS5_IJNSA_ILi256EEENSA_ILi64EEENSA_ILi128EEEEEENS_6half_tENS5_IJlSB_lEEESK_SL_NS4_8TiledMMAINS4_8MMA_AtomIJNS4_4SM904GMMA25MMA_64x64x16_F32F16F16_SSILNSP_5MajorE0ELSR_0ELNSP_7ScaleInE1ELSS_1EEEEEENS4_6LayoutINS5_IJSC_SB_SB_EEENS5_IJSB_NSA_ILi0EEESX_EEEEENS5_IJNS4_10UnderscoreES10_S10_EEEEENS4_23SM90_TMA_LOAD_MULTICASTENS4_14ComposedLayoutINS4_7SwizzleILi3ELi4ELi3EEENS4_18smem_ptr_flag_bitsILi16EEENSV_INS5_IJNSA_ILi8EEESH_EEENS5_IJSH_SB_EEEEEEEvNS4_8identityENS4_13SM90_TMA_LOADES1D_vS1E_EENS_8epilogue10collective6detail29Sm90TmaWarpSpecializedAdapterINS1I_15DefaultEpilogueISK_SL_SL_NS1H_6thread17LinearCombinationISK_Li1EffLNS1M_9ScaleType4KindE0ELNS_15FloatRoundStyleE2ESK_EENS1_15EpilogueDefaultEEEEEvvEEEEvNT_6ParamsE:
	.zero		1664


//--------------------- SYMBOLS --------------------------

	.type		.nv.reservedSmem.offset0,@object
	.size		.nv.reservedSmem.offset0,0x4
	.type		__assertfail,@function
